	.headerflags	@"EF_CUDA_TEXMODE_UNIFIED EF_CUDA_64BIT_ADDRESS EF_CUDA_SM86 EF_CUDA_VIRTUAL_SM(EF_CUDA_SM86)"
	.elftype	@"ET_EXEC"


//--------------------- .nv.info                  --------------------------
	.section	.nv.info,"",@"SHT_CUDA_INFO"
	.align	4


	//----- nvinfo : EIATTR_REGCOUNT
	.align		4
        /*0000*/ 	.byte	0x04, 0x2f
        /*0002*/ 	.short	(.L_1 - .L_0)
	.align		4
.L_0:
        /*0004*/ 	.word	index@(triton__0d1d2d3d4d5d6d7d8d9d10de11de)
        /*0008*/ 	.word	0x00000040


	//----- nvinfo : EIATTR_MAX_STACK_SIZE
	.align		4
.L_1:
        /*000c*/ 	.byte	0x04, 0x23
        /*000e*/ 	.short	(.L_3 - .L_2)
	.align		4
.L_2:
        /*0010*/ 	.word	index@(triton__0d1d2d3d4d5d6d7d8d9d10de11de)
        /*0014*/ 	.word	0x00000000


	//----- nvinfo : EIATTR_MIN_STACK_SIZE
	.align		4
.L_3:
        /*0018*/ 	.byte	0x04, 0x12
        /*001a*/ 	.short	(.L_5 - .L_4)
	.align		4
.L_4:
        /*001c*/ 	.word	index@(triton__0d1d2d3d4d5d6d7d8d9d10de11de)
        /*0020*/ 	.word	0x00000000


	//----- nvinfo : EIATTR_FRAME_SIZE
	.align		4
.L_5:
        /*0024*/ 	.byte	0x04, 0x11
        /*0026*/ 	.short	(.L_7 - .L_6)
	.align		4
.L_6:
        /*0028*/ 	.word	index@(triton__0d1d2d3d4d5d6d7d8d9d10de11de)
        /*002c*/ 	.word	0x00000000
.L_7:


//--------------------- .nv.info.triton__0d1d2d3d4d5d6d7d8d9d10de11de --------------------------
	.section	.nv.info.triton__0d1d2d3d4d5d6d7d8d9d10de11de,"",@"SHT_CUDA_INFO"
	.align	4


	//----- nvinfo : EIATTR_CUDA_API_VERSION
	.align		4
        /*0000*/ 	.byte	0x04, 0x37
        /*0002*/ 	.short	(.L_9 - .L_8)
.L_8:
        /*0004*/ 	.word	0x0000007b


	//----- nvinfo : EIATTR_SW2861232_WAR
	.align		4
.L_9:
        /*0008*/ 	.byte	0x01, 0x35
	.zero		2


	//----- nvinfo : EIATTR_PARAM_CBANK
	.align		4
        /*000c*/ 	.byte	0x04, 0x0a
        /*000e*/ 	.short	(.L_11 - .L_10)
	.align		4
.L_10:
        /*0010*/ 	.word	index@(.nv.constant0.triton__0d1d2d3d4d5d6d7d8d9d10de11de)
        /*0014*/ 	.short	0x0160
        /*0016*/ 	.short	0x0058


	//----- nvinfo : EIATTR_CBANK_PARAM_SIZE
	.align		4
.L_11:
        /*0018*/ 	.byte	0x03, 0x19
        /*001a*/ 	.short	0x0058


	//----- nvinfo : EIATTR_KPARAM_INFO
	.align		4
        /*001c*/ 	.byte	0x04, 0x17
        /*001e*/ 	.short	(.L_13 - .L_12)
.L_12:
        /*0020*/ 	.word	0x00000000
        /*0024*/ 	.short	0x000b
        /*0026*/ 	.short	0x0054
        /*0028*/ 	.byte	0x00, 0xf0, 0x11, 0x00


	//----- nvinfo : EIATTR_KPARAM_INFO
	.align		4
.L_13:
        /*002c*/ 	.byte	0x04, 0x17
        /*002e*/ 	.short	(.L_15 - .L_14)
.L_14:
        /*0030*/ 	.word	0x00000000
        /*0034*/ 	.short	0x000a
        /*0036*/ 	.short	0x0050
        /*0038*/ 	.byte	0x00, 0xf0, 0x11, 0x00


	//----- nvinfo : EIATTR_KPARAM_INFO
	.align		4
.L_15:
        /*003c*/ 	.byte	0x04, 0x17
        /*003e*/ 	.short	(.L_17 - .L_16)
.L_16:
        /*0040*/ 	.word	0x00000000
        /*0044*/ 	.short	0x0009
        /*0046*/ 	.short	0x0048
        /*0048*/ 	.byte	0x00, 0xf0, 0x21, 0x00


	//----- nvinfo : EIATTR_KPARAM_INFO
	.align		4
.L_17:
        /*004c*/ 	.byte	0x04, 0x17
        /*004e*/ 	.short	(.L_19 - .L_18)
.L_18:
        /*0050*/ 	.word	0x00000000
        /*0054*/ 	.short	0x0008
        /*0056*/ 	.short	0x0040
        /*0058*/ 	.byte	0x00, 0xf0, 0x21, 0x00


	//----- nvinfo : EIATTR_KPARAM_INFO
	.align		4
.L_19:
        /*005c*/ 	.byte	0x04, 0x17
        /*005e*/ 	.short	(.L_21 - .L_20)
.L_20:
        /*0060*/ 	.word	0x00000000
        /*0064*/ 	.short	0x0007
        /*0066*/ 	.short	0x0038
        /*0068*/ 	.byte	0x00, 0xf0, 0x21, 0x00


	//----- nvinfo : EIATTR_KPARAM_INFO
	.align		4
.L_21:
        /*006c*/ 	.byte	0x04, 0x17
        /*006e*/ 	.short	(.L_23 - .L_22)
.L_22:
        /*0070*/ 	.word	0x00000000
        /*0074*/ 	.short	0x0006
        /*0076*/ 	.short	0x0030
        /*0078*/ 	.byte	0x00, 0xf0, 0x21, 0x00


	//----- nvinfo : EIATTR_KPARAM_INFO
	.align		4
.L_23:
        /*007c*/ 	.byte	0x04, 0x17
        /*007e*/ 	.short	(.L_25 - .L_24)
.L_24:
        /*0080*/ 	.word	0x00000000
        /*0084*/ 	.short	0x0005
        /*0086*/ 	.short	0x0028
        /*0088*/ 	.byte	0x00, 0xf0, 0x21, 0x00


	//----- nvinfo : EIATTR_KPARAM_INFO
	.align		4
.L_25:
        /*008c*/ 	.byte	0x04, 0x17
        /*008e*/ 	.short	(.L_27 - .L_26)
.L_26:
        /*0090*/ 	.word	0x00000000
        /*0094*/ 	.short	0x0004
        /*0096*/ 	.short	0x0020
        /*0098*/ 	.byte	0x00, 0xf0, 0x21, 0x00


	//----- nvinfo : EIATTR_KPARAM_INFO
	.align		4
.L_27:
        /*009c*/ 	.byte	0x04, 0x17
        /*009e*/ 	.short	(.L_29 - .L_28)
.L_28:
        /*00a0*/ 	.word	0x00000000
        /*00a4*/ 	.short	0x0003
        /*00a6*/ 	.short	0x0018
        /*00a8*/ 	.byte	0x00, 0xf0, 0x21, 0x00


	//----- nvinfo : EIATTR_KPARAM_INFO
	.align		4
.L_29:
        /*00ac*/ 	.byte	0x04, 0x17
        /*00ae*/ 	.short	(.L_31 - .L_30)
.L_30:
        /*00b0*/ 	.word	0x00000000
        /*00b4*/ 	.short	0x0002
        /*00b6*/ 	.short	0x0010
        /*00b8*/ 	.byte	0x00, 0xf0, 0x21, 0x00


	//----- nvinfo : EIATTR_KPARAM_INFO
	.align		4
.L_31:
        /*00bc*/ 	.byte	0x04, 0x17
        /*00be*/ 	.short	(.L_33 - .L_32)
.L_32:
        /*00c0*/ 	.word	0x00000000
        /*00c4*/ 	.short	0x0001
        /*00c6*/ 	.short	0x0008
        /*00c8*/ 	.byte	0x00, 0xf0, 0x21, 0x00


	//----- nvinfo : EIATTR_KPARAM_INFO
	.align		4
.L_33:
        /*00cc*/ 	.byte	0x04, 0x17
        /*00ce*/ 	.short	(.L_35 - .L_34)
.L_34:
        /*00d0*/ 	.word	0x00000000
        /*00d4*/ 	.short	0x0000
        /*00d6*/ 	.short	0x0000
        /*00d8*/ 	.byte	0x00, 0xf0, 0x21, 0x00


	//----- nvinfo : EIATTR_MAXREG_COUNT
	.align		4
.L_35:
        /*00dc*/ 	.byte	0x03, 0x1b
        /*00de*/ 	.short	0x00ff


	//----- nvinfo : EIATTR_COOP_GROUP_MASK_REGIDS
	.align		4
        /*00e0*/ 	.byte	0x04, 0x29
        /*00e2*/ 	.short	(.L_37 - .L_36)


	//   ....[0]....
.L_36:
        /*00e4*/ 	.word	0xffffffff


	//   ....[1]....
        /*00e8*/ 	.word	0xffffffff


	//   ....[2]....
        /*00ec*/ 	.word	0xffffffff


	//   ....[3]....
        /*00f0*/ 	.word	0xffffffff


	//   ....[4]....
        /*00f4*/ 	.word	0xffffffff


	//   ....[5]....
        /*00f8*/ 	.word	0xffffffff


	//   ....[6]....
        /*00fc*/ 	.word	0xffffffff


	//   ....[7]....
        /*0100*/ 	.word	0xffffffff


	//   ....[8]....
        /*0104*/ 	.word	0xffffffff


	//   ....[9]....
        /*0108*/ 	.word	0xffffffff


	//   ....[10]....
        /*010c*/ 	.word	0xffffffff


	//   ....[11]....
        /*0110*/ 	.word	0xffffffff


	//   ....[12]....
        /*0114*/ 	.word	0xffffffff


	//   ....[13]....
        /*0118*/ 	.word	0xffffffff


	//   ....[14]....
        /*011c*/ 	.word	0xffffffff


	//   ....[15]....
        /*0120*/ 	.word	0xffffffff


	//----- nvinfo : EIATTR_COOP_GROUP_INSTR_OFFSETS
	.align		4
.L_37:
        /*0124*/ 	.byte	0x04, 0x28
        /*0126*/ 	.short	(.L_39 - .L_38)


	//   ....[0]....
.L_38:
        /*0128*/ 	.word	0x00000fe0


	//   ....[1]....
        /*012c*/ 	.word	0x00001000


	//   ....[2]....
        /*0130*/ 	.word	0x00001030


	//   ....[3]....
        /*0134*/ 	.word	0x00001050


	//   ....[4]....
        /*0138*/ 	.word	0x00001070


	//   ....[5]....
        /*013c*/ 	.word	0x000010d0


	//   ....[6]....
        /*0140*/ 	.word	0x000010f0


	//   ....[7]....
        /*0144*/ 	.word	0x00001120


	//   ....[8]....
        /*0148*/ 	.word	0x000024d0


	//   ....[9]....
        /*014c*/ 	.word	0x00002500


	//   ....[10]....
        /*0150*/ 	.word	0x00002530


	//   ....[11]....
        /*0154*/ 	.word	0x00002550


	//   ....[12]....
        /*0158*/ 	.word	0x00002570


	//   ....[13]....
        /*015c*/ 	.word	0x000025f0


	//   ....[14]....
        /*0160*/ 	.word	0x00002610


	//   ....[15]....
        /*0164*/ 	.word	0x00002630


	//----- nvinfo : EIATTR_EXIT_INSTR_OFFSETS
	.align		4
.L_39:
        /*0168*/ 	.byte	0x04, 0x1c
        /*016a*/ 	.short	(.L_41 - .L_40)


	//   ....[0]....
.L_40:
        /*016c*/ 	.word	0x00002df0


	//----- nvinfo : EIATTR_MAX_THREADS
	.align		4
.L_41:
        /*0170*/ 	.byte	0x04, 0x05
        /*0172*/ 	.short	(.L_43 - .L_42)
.L_42:
        /*0174*/ 	.word	0x00000100
        /*0178*/ 	.word	0x00000001
        /*017c*/ 	.word	0x00000001
.L_43:


//--------------------- .nv.rel.action            --------------------------
	.section	.nv.rel.action,"",@"SHT_CUDA_RELOCINFO"
	.align	8
	.sectionentsize	8
        /*0000*/ 	.byte	0x73, 0x00, 0x00, 0x00, 0x00, 0x00, 0x00, 0x00, 0x00, 0x00, 0x00, 0x11, 0x25, 0x00, 0x05, 0x36


//--------------------- .nv.constant0.triton__0d1d2d3d4d5d6d7d8d9d10de11de --------------------------
	.section	.nv.constant0.triton__0d1d2d3d4d5d6d7d8d9d10de11de,"a",@progbits
	.align	4
.nv.constant0.triton__0d1d2d3d4d5d6d7d8d9d10de11de:
	.zero		440


//--------------------- .text.triton__0d1d2d3d4d5d6d7d8d9d10de11de --------------------------
	.section	.text.triton__0d1d2d3d4d5d6d7d8d9d10de11de,"ax",@progbits
	.sectionflags	@"SHF_BARRIERS=1"
	.sectioninfo	@"SHI_REGISTERS=64"
	.align	128
        .global         triton__0d1d2d3d4d5d6d7d8d9d10de11de
        .type           triton__0d1d2d3d4d5d6d7d8d9d10de11de,@function
        .size           triton__0d1d2d3d4d5d6d7d8d9d10de11de,(.L_x_5 - triton__0d1d2d3d4d5d6d7d8d9d10de11de)
        .other          triton__0d1d2d3d4d5d6d7d8d9d10de11de,@"STO_CUDA_ENTRY STV_DEFAULT"
triton__0d1d2d3d4d5d6d7d8d9d10de11de:
.text.triton__0d1d2d3d4d5d6d7d8d9d10de11de:
[----:B------:R-:W-:-:S02]  /*0000*/  MOV R1, c[0x0][0x28] ;  /* 0x00000a0000017a02 */ /* 0x000fc40000000f00 */
[----:B------:R-:W0:Y:S01]  /*0010*/  S2UR UR10, SR_CTAID.X ;  /* 0x00000000000a79c3 */ /* 0x000e220000002500 */
[----:B------:R-:W-:Y:S02]  /*0020*/  UMOV UR6, 0x4 ;  /* 0x0000000400067882 */ /* 0x000fe40000000000 */
[----:B------:R-:W-:Y:S02]  /*0030*/  ULDC.64 UR4, c[0x0][0x188] ;  /* 0x0000620000047ab9 */ /* 0x000fe40000000a00 */
[----:B------:R-:W-:Y:S02]  /*0040*/  ULDC.64 UR8, c[0x0][0x118] ;  /* 0x0000460000087ab9 */ /* 0x000fe40000000a00 */
[----:B0-----:R-:W-:Y:S02]  /*0050*/  UISETP.GE.AND UP1, UPT, UR10, 0x200, UPT ;  /* 0x000002000a00788c */ /* 0x001fe4000bf26270 */
[----:B------:R-:W-:-:S04]  /*0060*/  UIMAD.WIDE UR4, UR10, UR6, UR4 ;  /* 0x000000060a0472a5 */ /* 0x000fc8000f8e0204 */
[----:B------:R-:W-:Y:S02]  /*0070*/  PLOP3.LUT P0, PT, PT, PT, UP1, 0x80, 0x0 ;  /* 0x000000000000781c */ /* 0x000fe40003f0f018 */
[----:B------:R-:W-:Y:S02]  /*0080*/  MOV R2, UR4 ;  /* 0x0000000400027c02 */ /* 0x000fe40008000f00 */
[----:B------:R-:W-:-:S09]  /*0090*/  MOV R3, UR5 ;  /* 0x0000000500037c02 */ /* 0x000fd20008000f00 */
[----:B------:R-:W2:Y:S01]  /*00a0*/  @!P0 LDG.E.EL R2, [R2.64] ;  /* 0x0000000802028981 */ /* 0x000ea2000c2e1900 */
[----:B------:R-:W-:Y:S01]  /*00b0*/  PLOP3.LUT P0, PT, PT, PT, UP1, 0x80, 0x0 ;  /* 0x000000000000781c */ /* 0x000fe20003f0f018 */
[----:B------:R-:W-:Y:S01]  /*00c0*/  UMOV UR4, URZ ;  /* 0x0000003f00047c82 */ /* 0x000fe20008000000 */
[----:B------:R-:W-:Y:S01]  /*00d0*/  CS2R R42, SRZ ;  /* 0x00000000002a7805 */ /* 0x000fe2000001ff00 */
[----:B------:R-:W0:Y:S01]  /*00e0*/  S2R R0, SR_TID.X ;  /* 0x0000000000007919 */ /* 0x000e220000002100 */
[----:B------:R-:W-:Y:S01]  /*00f0*/  CS2R R44, SRZ ;  /* 0x00000000002c7805 */ /* 0x000fe2000001ff00 */
[----:B------:R-:W-:Y:S01]  /*0100*/  MOV R53, RZ ;  /* 0x000000ff00357202 */ /* 0x000fe20000000f00 */
[----:B------:R-:W-:Y:S01]  /*0110*/  CS2R R46, SRZ ;  /* 0x00000000002e7805 */ /* 0x000fe2000001ff00 */
[----:B------:R-:W-:Y:S01]  /*0120*/  MOV R54, RZ ;  /* 0x000000ff00367202 */ /* 0x000fe20000000f00 */
[----:B------:R-:W-:Y:S02]  /*0130*/  UPLOP3.LUT UP0, UPT, UPT, UPT, UPT, 0x80, 0x0 ;  /* 0x000000000000789c */ /* 0x000fe40003f0f070 */
[----:B------:R-:W-:-:S02]  /*0140*/  USHF.R.S32.HI UR11, URZ, 0x1f, UR10 ;  /* 0x0000001f3f0b7899 */ /* 0x000fc4000801140a */
[----:B------:R-:W-:Y:S01]  /*0150*/  UMOV UR5, URZ ;  /* 0x0000003f00057c82 */ /* 0x000fe20008000000 */
[----:B0-----:R-:W-:Y:S02]  /*0160*/  LOP3.LUT R51, R0, 0xff, RZ, 0xc0, !PT ;  /* 0x000000ff00337812 */ /* 0x001fe400078ec0ff */
[----:B------:R-:W-:Y:S02]  /*0170*/  SHF.R.U32.HI R52, RZ, 0x5, R0 ;  /* 0x00000005ff347819 */ /* 0x000fe40000011600 */
[C---:B------:R-:W-:Y:S02]  /*0180*/  SHF.L.U32 R50, R51.reuse, 0x3, RZ ;  /* 0x0000000333327819 */ /* 0x040fe400000006ff */
[----:B------:R-:W-:Y:S02]  /*0190*/  SHF.L.U32 R48, R51, 0x2, RZ ;  /* 0x0000000233307819 */ /* 0x000fe400000006ff */
[----:B------:R-:W-:Y:S01]  /*01a0*/  IADD3 R49, R50, 0x4, RZ ;  /* 0x0000000432317810 */ /* 0x000fe20007ffe0ff */
[----:B--2---:R0:W1:Y:S01]  /*01b0*/  @!P0 R2UR UR4, R2 ;  /* 0x00000000020483c2 */ /* 0x00406200000e0000 */
[----:B------:R-:W-:-:S07]  /*01c0*/  DEPBAR.LE SB0, 0x0, {1} ;  /* 0x000080020000791a */ /* 0x000fce0000000000 */
.L_x_0:
[----:B------:R-:W-:Y:S01]  /*01d0*/  LOP3.LUT R3, R50, UR5, RZ, 0xfc, !PT ;  /* 0x0000000532037c12 */ /* 0x000fe2000f8efcff */
[----:B------:R-:W-:Y:S01]  /*01e0*/  CS2R R28, SRZ ;  /* 0x00000000001c7805 */ /* 0x000fe2000001ff00 */
[----:B------:R-:W-:Y:S01]  /*01f0*/  MOV R4, UR10 ;  /* 0x0000000a00047c02 */ /* 0x000fe20008000f00 */
[----:B------:R-:W-:Y:S01]  /*0200*/  CS2R R30, SRZ ;  /* 0x00000000001e7805 */ /* 0x000fe2000001ff00 */
[----:B------:R-:W-:Y:S01]  /*0210*/  ISETP.GE.U32.AND P1, PT, R3, 0x900, PT ;  /* 0x000009000300780c */ /* 0x000fe20003f26070 */
[----:B------:R-:W-:Y:S01]  /*0220*/  CS2R R36, SRZ ;  /* 0x0000000000247805 */ /* 0x000fe2000001ff00 */
[----:B------:R-:W-:Y:S01]  /*0230*/  MOV R2, UR10 ;  /* 0x0000000a00027c02 */ /* 0x000fe20008000f00 */
[----:B------:R-:W-:Y:S01]  /*0240*/  CS2R R38, SRZ ;  /* 0x0000000000267805 */ /* 0x000fe2000001ff00 */
[----:B------:R-:W-:-:S02]  /*0250*/  ISETP.LT.AND P2, PT, R4, 0x200, !P1 ;  /* 0x000002000400780c */ /* 0x000fc40004f41270 */
[----:B------:R-:W-:Y:S01]  /*0260*/  MOV R40, 0x2 ;  /* 0x0000000200287802 */ /* 0x000fe20000000f00 */
[----:B------:R-:W-:-:S04]  /*0270*/  IMAD R55, R2, 0x900, R3 ;  /* 0x0000090002377824 */ /* 0x000fc800078e0203 */
[----:B------:R-:W-:-:S04]  /*0280*/  IMAD.WIDE R8, R55, R40, c[0x0][0x170] ;  /* 0x00005c0037087625 */ /* 0x000fc800078e0228 */
[----:B------:R-:W-:Y:S02]  /*0290*/  IMAD.WIDE R4, R55, R40, c[0x0][0x168] ;  /* 0x00005a0037047625 */ /* 0x000fe400078e0228 */
[----:B------:R0:W2:Y:S04]  /*02a0*/  @P2 LDG.E.EL.128 R28, [R8.64] ;  /* 0x00000008081c2981 */ /* 0x0000a8000c2e1d00 */
[----:B------:R1:W3:Y:S01]  /*02b0*/  @P2 LDG.E.EL.128 R36, [R4.64] ;  /* 0x0000000804242981 */ /* 0x0002e2000c2e1d00 */
[----:B------:R-:W-:-:S04]  /*02c0*/  IADD3 R2, P0, R50, UR5, RZ ;  /* 0x0000000532027c10 */ /* 0x000fc8000ff1e0ff */
[----:B------:R-:W-:Y:S02]  /*02d0*/  IADD3.X R7, RZ, RZ, RZ, P0, !PT ;  /* 0x000000ffff077210 */ /* 0x000fe400007fe4ff */
[C---:B------:R-:W-:Y:S02]  /*02e0*/  SHF.L.U32 R11, R2.reuse, 0x2, RZ ;  /* 0x00000002020b7819 */ /* 0x040fe400000006ff */
[----:B------:R-:W-:Y:S02]  /*02f0*/  SHF.L.U64.HI R10, R2, 0x2, R7 ;  /* 0x00000002020a7819 */ /* 0x000fe40000010207 */
[----:B------:R-:W-:Y:S01]  /*0300*/  IADD3 R6, P0, R11, c[0x0][0x178], RZ ;  /* 0x00005e000b067a10 */ /* 0x000fe20007f1e0ff */
[----:B------:R-:W-:Y:S01]  /*0310*/  CS2R R32, SRZ ;  /* 0x0000000000207805 */ /* 0x000fe2000001ff00 */
[----:B------:R-:W-:Y:S01]  /*0320*/  CS2R R34, SRZ ;  /* 0x0000000000227805 */ /* 0x000fe2000001ff00 */
[----:B------:R-:W-:Y:S02]  /*0330*/  MOV R58, 0x4 ;  /* 0x00000004003a7802 */ /* 0x000fe40000000f00 */
[----:B------:R-:W-:Y:S01]  /*0340*/  IADD3.X R7, R10, c[0x0][0x17c], RZ, P0, !PT ;  /* 0x00005f000a077a10 */ /* 0x000fe200007fe4ff */
[----:B------:R-:W-:Y:S01]  /*0350*/  CS2R R12, SRZ ;  /* 0x00000000000c7805 */ /* 0x000fe2000001ff00 */
[----:B------:R-:W-:Y:S01]  /*0360*/  CS2R R14, SRZ ;  /* 0x00000000000e7805 */ /* 0x000fe2000001ff00 */
[----:B0-----:R-:W-:-:S02]  /*0370*/  IMAD.WIDE.U32 R8, R3, R58, c[0x0][0x178] ;  /* 0x00005e0003087625 */ /* 0x001fc400078e003a */
[----:B------:R0:W4:Y:S01]  /*0380*/  @!P1 LDG.E.EL.128 R32, [R6.64+0x10] ;  /* 0x0000100806209981 */ /* 0x000122000c2e1d00 */
[----:B------:R-:W-:Y:S01]  /*0390*/  CS2R R24, SRZ ;  /* 0x0000000000187805 */ /* 0x000fe2000001ff00 */
[----:B------:R-:W-:Y:S02]  /*03a0*/  CS2R R26, SRZ ;  /* 0x00000000001a7805 */ /* 0x000fe4000001ff00 */
[----:B------:R5:W4:Y:S01]  /*03b0*/  @!P1 LDG.E.EL.128 R12, [R8.64] ;  /* 0x00000008080c9981 */ /* 0x000b22000c2e1d00 */
[----:B------:R-:W-:Y:S01]  /*03c0*/  LOP3.LUT R2, R49, UR5, RZ, 0xfc, !PT ;  /* 0x0000000531027c12 */ /* 0x000fe2000f8efcff */
[----:B------:R-:W-:Y:S01]  /*03d0*/  IMAD.WIDE R40, R55, R40, c[0x0][0x180] ;  /* 0x0000600037287625 */ /* 0x000fe200078e0228 */
[----:B------:R-:W-:Y:S02]  /*03e0*/  MOV R57, UR10 ;  /* 0x0000000a00397c02 */ /* 0x000fe40008000f00 */
[----:B-1----:R-:W-:Y:S02]  /*03f0*/  IADD3 R4, P0, R11, c[0x0][0x190], RZ ;  /* 0x000064000b047a10 */ /* 0x002fe40007f1e0ff */
[----:B------:R1:W4:Y:S01]  /*0400*/  @P2 LDG.E.EL.128 R24, [R40.64] ;  /* 0x0000000828182981 */ /* 0x000322000c2e1d00 */
[----:B------:R-:W-:Y:S01]  /*0410*/  IMAD R57, R57, 0x900, R2 ;  /* 0x0000090039397824 */ /* 0x000fe200078e0202 */
[----:B------:R-:W-:Y:S01]  /*0420*/  CS2R R16, SRZ ;  /* 0x0000000000107805 */ /* 0x000fe2000001ff00 */
[----:B------:R-:W-:Y:S01]  /*0430*/  CS2R R18, SRZ ;  /* 0x0000000000127805 */ /* 0x000fe2000001ff00 */
[----:B------:R-:W-:Y:S01]  /*0440*/  IADD3.X R5, R10, c[0x0][0x194], RZ, P0, !PT ;  /* 0x000065000a057a10 */ /* 0x000fe200007fe4ff */
[----:B------:R-:W-:Y:S01]  /*0450*/  CS2R R20, SRZ ;  /* 0x0000000000147805 */ /* 0x000fe2000001ff00 */
[----:B------:R-:W-:Y:S01]  /*0460*/  CS2R R22, SRZ ;  /* 0x0000000000167805 */ /* 0x000fe2000001ff00 */
[----:B------:R-:W-:-:S02]  /*0470*/  IMAD.WIDE R56, R57, R58, c[0x0][0x198] ;  /* 0x0000660039387625 */ /* 0x000fc400078e023a */
[----:B------:R1:W4:Y:S04]  /*0480*/  @!P1 LDG.E.EL.128 R16, [R4.64+0x10] ;  /* 0x0000100804109981 */ /* 0x000328000c2e1d00 */
[----:B------:R2:W4:Y:S01]  /*0490*/  @P2 LDG.E.EL.128 R20, [R56.64] ;  /* 0x0000000838142981 */ /* 0x000522000c2e1d00 */
[----:B0-----:R-:W-:Y:S01]  /*04a0*/  CS2R R6, SRZ ;  /* 0x0000000000067805 */ /* 0x001fe2000001ff00 */
[-C--:B------:R-:W-:Y:S01]  /*04b0*/  IMAD.WIDE.U32 R2, R3, R58.reuse, c[0x0][0x190] ;  /* 0x0000640003027625 */ /* 0x080fe200078e003a */
[----:B-1----:R-:W-:Y:S01]  /*04c0*/  CS2R R4, SRZ ;  /* 0x0000000000047805 */ /* 0x002fe2000001ff00 */
[----:B-----5:R-:W-:Y:S01]  /*04d0*/  CS2R R8, SRZ ;  /* 0x0000000000087805 */ /* 0x020fe2000001ff00 */
[----:B------:R-:W-:Y:S01]  /*04e0*/  CS2R R10, SRZ ;  /* 0x00000000000a7805 */ /* 0x000fe2000001ff00 */
[----:B------:R-:W-:-:S03]  /*04f0*/  IMAD.WIDE R40, R55, R58, c[0x0][0x198] ;  /* 0x0000660037287625 */ /* 0x000fc600078e023a */
[----:B------:R0:W5:Y:S04]  /*0500*/  @!P1 LDG.E.EL.128 R4, [R2.64] ;  /* 0x0000000802049981 */ /* 0x000168000c2e1d00 */
[----:B------:R1:W5:Y:S01]  /*0510*/  @P2 LDG.E.EL.128 R8, [R40.64] ;  /* 0x0000000828082981 */ /* 0x000362000c2e1d00 */
[----:B------:R-:W-:Y:S01]  /*0520*/  PLOP3.LUT P0, PT, PT, PT, UP0, 0x80, 0x0 ;  /* 0x000000000000781c */ /* 0x000fe20003f0f008 */
[----:B------:R-:W-:Y:S02]  /*0530*/  UPLOP3.LUT UP0, UPT, UPT, UPT, UPT, 0x40, 0x0 ;  /* 0x000000000000789c */ /* 0x000fe40003f0e870 */
[----:B------:R-:W-:Y:S01]  /*0540*/  UMOV UR5, 0x800 ;  /* 0x0000080000057882 */ /* 0x000fe20000000000 */
[----:B--2---:R-:W-:Y:S02]  /*0550*/  SEL R28, R28, RZ, P2 ;  /* 0x000000ff1c1c7207 */ /* 0x004fe40001000000 */
[----:B------:R-:W-:-:S02]  /*0560*/  SEL R29, R29, RZ, P2 ;  /* 0x000000ff1d1d7207 */ /* 0x000fc40001000000 */
[----:B---3--:R-:W-:Y:S02]  /*0570*/  SEL R36, R36, RZ, P2 ;  /* 0x000000ff24247207 */ /* 0x008fe40001000000 */
[----:B------:R-:W-:Y:S02]  /*0580*/  SEL R37, R37, RZ, P2 ;  /* 0x000000ff25257207 */ /* 0x000fe40001000000 */
[----:B------:R-:W-:Y:S02]  /*0590*/  SEL R38, R38, RZ, P2 ;  /* 0x000000ff26267207 */ /* 0x000fe40001000000 */
[----:B------:R-:W-:Y:S02]  /*05a0*/  SHF.L.U32 R58, R28, 0x10, RZ ;  /* 0x000000101c3a7819 */ /* 0x000fe400000006ff */
[----:B------:R-:W-:Y:S02]  /*05b0*/  SHF.L.U32 R57, R29, 0x10, RZ ;  /* 0x000000101d397819 */ /* 0x000fe400000006ff */
[----:B------:R-:W-:-:S02]  /*05c0*/  SEL R39, R39, RZ, P2 ;  /* 0x000000ff27277207 */ /* 0x000fc40001000000 */
[C---:B------:R-:W-:Y:S02]  /*05d0*/  PRMT R28, R36.reuse, 0x7632, R28 ;  /* 0x00007632241c7816 */ /* 0x040fe4000000001c */
[C---:B------:R-:W-:Y:S02]  /*05e0*/  PRMT R29, R37.reuse, 0x7632, R29 ;  /* 0x00007632251d7816 */ /* 0x040fe4000000001d */
[----:B------:R-:W-:Y:S02]  /*05f0*/  SHF.L.U32 R56, R37, 0x10, RZ ;  /* 0x0000001025387819 */ /* 0x000fe400000006ff */
[----:B------:R-:W-:Y:S02]  /*0600*/  SHF.L.U32 R55, R36, 0x10, RZ ;  /* 0x0000001024377819 */ /* 0x000fe400000006ff */
[----:B------:R-:W-:Y:S02]  /*0610*/  SHF.L.U32 R37, R38, 0x10, RZ ;  /* 0x0000001026257819 */ /* 0x000fe400000006ff */
[----:B------:R-:W-:-:S02]  /*0620*/  SHF.L.U32 R36, R39, 0x10, RZ ;  /* 0x0000001027247819 */ /* 0x000fc400000006ff */
[----:B------:R-:W-:Y:S02]  /*0630*/  PRMT R38, R28, 0x7632, R38 ;  /* 0x000076321c267816 */ /* 0x000fe40000000026 */
[----:B------:R-:W-:Y:S02]  /*0640*/  PRMT R39, R29, 0x7632, R39 ;  /* 0x000076321d277816 */ /* 0x000fe40000000027 */
[----:B------:R-:W-:Y:S02]  /*0650*/  SEL R30, R30, RZ, P2 ;  /* 0x000000ff1e1e7207 */ /* 0x000fe40001000000 */
[----:B------:R-:W-:Y:S02]  /*0660*/  SEL R31, R31, RZ, P2 ;  /* 0x000000ff1f1f7207 */ /* 0x000fe40001000000 */
[----:B-1----:R-:W-:Y:S01]  /*0670*/  SHF.L.U32 R40, R29, 0x10, RZ ;  /* 0x000000101d287819 */ /* 0x002fe200000006ff */
[----:B0-----:R-:W-:Y:S01]  /*0680*/  FADD R2, R56, R57 ;  /* 0x0000003938027221 */ /* 0x001fe20000000000 */
[----:B------:R-:W-:-:S02]  /*0690*/  SHF.L.U32 R28, R28, 0x10, RZ ;  /* 0x000000101c1c7819 */ /* 0x000fc400000006ff */
[----:B------:R-:W-:Y:S01]  /*06a0*/  SHF.L.U32 R29, R38, 0x10, RZ ;  /* 0x00000010261d7819 */ /* 0x000fe200000006ff */
[----:B------:R-:W-:Y:S01]  /*06b0*/  FADD R3, R55, R58 ;  /* 0x0000003a37037221 */ /* 0x000fe20000000000 */
[----:B------:R-:W-:Y:S02]  /*06c0*/  SHF.L.U32 R41, R39, 0x10, RZ ;  /* 0x0000001027297819 */ /* 0x000fe400000006ff */
[C---:B------:R-:W-:Y:S02]  /*06d0*/  SHF.L.U32 R56, R30.reuse, 0x10, RZ ;  /* 0x000000101e387819 */ /* 0x040fe400000006ff */
[----:B------:R-:W-:Y:S02]  /*06e0*/  SHF.L.U32 R55, R31, 0x10, RZ ;  /* 0x000000101f377819 */ /* 0x000fe400000006ff */
[----:B------:R-:W-:Y:S01]  /*06f0*/  PRMT R30, R30, 0x7632, R30 ;  /* 0x000076321e1e7816 */ /* 0x000fe2000000001e */
[----:B------:R-:W-:Y:S01]  /*0700*/  FADD R29, R28, R29 ;  /* 0x0000001d1c1d7221 */ /* 0x000fe20000000000 */
[----:B------:R-:W-:-:S02]  /*0710*/  PRMT R39, R39, 0x7632, R39 ;  /* 0x0000763227277816 */ /* 0x000fc40000000027 */
[----:B------:R-:W-:Y:S01]  /*0720*/  PRMT R31, R31, 0x7632, R31 ;  /* 0x000076321f1f7816 */ /* 0x000fe2000000001f */
[----:B------:R-:W-:Y:S01]  /*0730*/  FADD R28, R40, R41 ;  /* 0x00000029281c7221 */ /* 0x000fe20000000000 */
[----:B------:R-:W-:Y:S02]  /*0740*/  SHF.L.U32 R41, R30, 0x10, RZ ;  /* 0x000000101e297819 */ /* 0x000fe400000006ff */
[----:B------:R-:W-:Y:S02]  /*0750*/  SHF.L.U32 R39, R39, 0x10, RZ ;  /* 0x0000001027277819 */ /* 0x000fe400000006ff */
[----:B------:R-:W-:Y:S02]  /*0760*/  SHF.L.U32 R30, R31, 0x10, RZ ;  /* 0x000000101f1e7819 */ /* 0x000fe400000006ff */
[----:B----4-:R-:W-:Y:S02]  /*0770*/  SEL R34, R34, RZ, !P1 ;  /* 0x000000ff22227207 */ /* 0x010fe40004800000 */
[----:B------:R-:W-:-:S02]  /*0780*/  SEL R35, R35, RZ, !P1 ;  /* 0x000000ff23237207 */ /* 0x000fc40004800000 */
[----:B------:R-:W-:Y:S01]  /*0790*/  SEL R40, R33, RZ, !P1 ;  /* 0x000000ff21287207 */ /* 0x000fe20004800000 */
[----:B------:R-:W-:Y:S01]  /*07a0*/  FADD R33, R39, R30 ;  /* 0x0000001e27217221 */ /* 0x000fe20000000000 */
[----:B------:R-:W-:Y:S01]  /*07b0*/  FADD R39, R34, 1 ;  /* 0x3f80000022277421 */ /* 0x000fe20000000000 */
[----:B------:R-:W-:Y:S01]  /*07c0*/  SEL R34, R12, RZ, !P1 ;  /* 0x000000ff0c227207 */ /* 0x000fe20004800000 */
[----:B------:R-:W-:Y:S01]  /*07d0*/  FADD R12, R35, 1 ;  /* 0x3f800000230c7421 */ /* 0x000fe20000000000 */
[----:B------:R-:W-:Y:S02]  /*07e0*/  SEL R14, R14, RZ, !P1 ;  /* 0x000000ff0e0e7207 */ /* 0x000fe40004800000 */
[----:B------:R-:W-:Y:S02]  /*07f0*/  SEL R13, R13, RZ, !P1 ;  /* 0x000000ff0d0d7207 */ /* 0x000fe40004800000 */
[----:B------:R-:W-:Y:S01]  /*0800*/  SEL R35, R15, RZ, !P1 ;  /* 0x000000ff0f237207 */ /* 0x000fe20004800000 */
[----:B------:R-:W-:-:S02]  /*0810*/  FADD R15, R14, 1 ;  /* 0x3f8000000e0f7421 */ /* 0x000fc40000000000 */
[----:B------:R-:W-:Y:S01]  /*0820*/  FADD R14, R13, 1 ;  /* 0x3f8000000d0e7421 */ /* 0x000fe20000000000 */
[----:B------:R-:W-:Y:S01]  /*0830*/  PRMT R38, R38, 0x7632, R38 ;  /* 0x0000763226267816 */ /* 0x000fe20000000026 */
[----:B------:R-:W-:Y:S01]  /*0840*/  FADD R13, R35, 1 ;  /* 0x3f800000230d7421 */ /* 0x000fe20000000000 */
[----:B------:R-:W-:Y:S02]  /*0850*/  SEL R26, R26, RZ, P2 ;  /* 0x000000ff1a1a7207 */ /* 0x000fe40001000000 */
[----:B------:R-:W-:Y:S01]  /*0860*/  SEL R27, R27, RZ, P2 ;  /* 0x000000ff1b1b7207 */ /* 0x000fe20001000000 */
[----:B------:R-:W-:Y:S01]  /*0870*/  FMUL R28, R28, R13 ;  /* 0x0000000d1c1c7220 */ /* 0x000fe20000400000 */
[----:B------:R-:W-:Y:S01]  /*0880*/  SEL R32, R32, RZ, !P1 ;  /* 0x000000ff20207207 */ /* 0x000fe20004800000 */
[----:B------:R-:W-:Y:S01]  /*0890*/  FMUL R29, R29, R14 ;  /* 0x0000000e1d1d7220 */ /* 0x000fe20000400000 */
[----:B------:R-:W-:Y:S02]  /*08a0*/  SHF.L.U32 R38, R38, 0x10, RZ ;  /* 0x0000001026267819 */ /* 0x000fe400000006ff */
[----:B------:R-:W-:-:S02]  /*08b0*/  PRMT R13, R26, 0x7632, R13 ;  /* 0x000076321a0d7816 */ /* 0x000fc4000000000d */
[----:B------:R-:W-:Y:S01]  /*08c0*/  PRMT R14, R27, 0x7632, R14 ;  /* 0x000076321b0e7816 */ /* 0x000fe2000000000e */
[----:B------:R-:W-:Y:S01]  /*08d0*/  FMUL R12, R33, R12 ;  /* 0x0000000c210c7220 */ /* 0x000fe20000400000 */
[----:B------:R-:W-:Y:S01]  /*08e0*/  FADD R30, R32, 1 ;  /* 0x3f800000201e7421 */ /* 0x000fe20000000000 */
[----:B------:R-:W-:Y:S01]  /*08f0*/  SEL R33, R17, RZ, !P1 ;  /* 0x000000ff11217207 */ /* 0x000fe20004800000 */
[----:B------:R-:W-:Y:S01]  /*0900*/  FADD R31, R38, R41 ;  /* 0x00000029261f7221 */ /* 0x000fe20000000000 */
[----:B------:R-:W-:Y:S01]  /*0910*/  SHF.L.U32 R13, R13, 0x10, RZ ;  /* 0x000000100d0d7819 */ /* 0x000fe200000006ff */
[----:B------:R-:W-:Y:S01]  /*0920*/  FADD R32, R40, 1 ;  /* 0x3f80000028207421 */ /* 0x000fe20000000000 */
[----:B------:R-:W-:Y:S01]  /*0930*/  SEL R22, R22, RZ, P2 ;  /* 0x000000ff16167207 */ /* 0x000fe20001000000 */
[----:B------:R-:W-:Y:S01]  /*0940*/  FADD R36, R36, R55 ;  /* 0x0000003724247221 */ /* 0x000fe20000000000 */
[----:B------:R-:W-:Y:S01]  /*0950*/  SHF.L.U32 R17, R14, 0x10, RZ ;  /* 0x000000100e117819 */ /* 0x000fe200000006ff */
[----:B------:R-:W-:Y:S01]  /*0960*/  FADD R34, R34, 1 ;  /* 0x3f80000022227421 */ /* 0x000fe20000000000 */
[----:B------:R-:W-:-:S02]  /*0970*/  SEL R18, R18, RZ, !P1 ;  /* 0x000000ff12127207 */ /* 0x000fc40004800000 */
[----:B------:R-:W-:Y:S01]  /*0980*/  SEL R21, R21, RZ, P2 ;  /* 0x000000ff15157207 */ /* 0x000fe20001000000 */
[----:B------:R-:W-:Y:S01]  /*0990*/  FMUL R2, R2, R15 ;  /* 0x0000000f02027220 */ /* 0x000fe20000400000 */
[----:B------:R-:W-:Y:S02]  /*09a0*/  SEL R35, R19, RZ, !P1 ;  /* 0x000000ff13237207 */ /* 0x000fe40004800000 */
[----:B------:R-:W-:Y:S01]  /*09b0*/  SEL R23, R23, RZ, P2 ;  /* 0x000000ff17177207 */ /* 0x000fe20001000000 */
[----:B------:R-:W-:Y:S01]  /*09c0*/  FMUL R31, R31, R32 ;  /* 0x000000201f1f7220 */ /* 0x000fe20000400000 */
[----:B------:R-:W-:Y:S01]  /*09d0*/  IMAD.U32 R27, R27, 0x10000, RZ ;  /* 0x000100001b1b7824 */ /* 0x000fe200078e00ff */
[----:B------:R-:W-:Y:S01]  /*09e0*/  FMUL R15, R13, UR4 ;  /* 0x000000040d0f7c20 */ /* 0x000fe20008400000 */
[----:B------:R-:W-:Y:S01]  /*09f0*/  FMUL R32, R36, R39 ;  /* 0x0000002724207220 */ /* 0x000fe20000400000 */
[----:B------:R-:W-:Y:S01]  /*0a00*/  FMUL R19, R22, 48 ;  /* 0x4240000016137820 */ /* 0x000fe20000400000 */
[----:B------:R-:W-:Y:S01]  /*0a10*/  FMUL R13, R17, UR4 ;  /* 0x00000004110d7c20 */ /* 0x000fe20008400000 */
[----:B------:R-:W-:Y:S01]  /*0a20*/  FMUL R3, R3, R34 ;  /* 0x0000002203037220 */ /* 0x000fe20000400000 */
[----:B------:R-:W-:Y:S01]  /*0a30*/  FMUL R36, R21, 48 ;  /* 0x4240000015247820 */ /* 0x000fe20000400000 */
[----:B------:R-:W-:Y:S01]  /*0a40*/  FADD R22, R33, 1 ;  /* 0x3f80000021167421 */ /* 0x000fe20000000000 */
[----:B------:R-:W-:Y:S01]  /*0a50*/  FADD R17, R18, 1 ;  /* 0x3f80000012117421 */ /* 0x000fe20000000000 */
[----:B------:R-:W-:Y:S01]  /*0a60*/  FMUL R34, R23, 48 ;  /* 0x4240000017227820 */ /* 0x000fe20000400000 */
[----:B------:R-:W-:Y:S01]  /*0a70*/  FADD R18, R35, 1 ;  /* 0x3f80000023127421 */ /* 0x000fe20000000000 */
[----:B------:R-:W-:Y:S01]  /*0a80*/  FMUL R14, R27, UR4 ;  /* 0x000000041b0e7c20 */ /* 0x000fe20008400000 */
[----:B------:R-:W-:-:S02]  /*0a90*/  FFMA R22, R15, R22, R36 ;  /* 0x000000160f167223 */ /* 0x000fc40000000024 */
[----:B------:R-:W-:Y:S01]  /*0aa0*/  FFMA R15, R13, R18, R34 ;  /* 0x000000120d0f7223 */ /* 0x000fe20000000022 */
[----:B------:R-:W-:Y:S01]  /*0ab0*/  FFMA R17, R14, R17, R19 ;  /* 0x000000110e117223 */ /* 0x000fe20000000013 */
[----:B------:R-:W-:Y:S02]  /*0ac0*/  SEL R16, R16, RZ, !P1 ;  /* 0x000000ff10107207 */ /* 0x000fe40004800000 */
[----:B------:R-:W-:Y:S02]  /*0ad0*/  SEL R20, R20, RZ, P2 ;  /* 0x000000ff14147207 */ /* 0x000fe40001000000 */
[----:B------:R-:W-:Y:S01]  /*0ae0*/  SHF.L.U32 R26, R26, 0x10, RZ ;  /* 0x000000101a1a7819 */ /* 0x000fe200000006ff */
[----:B------:R-:W-:Y:S01]  /*0af0*/  FMUL R12, R12, R15 ;  /* 0x0000000f0c0c7220 */ /* 0x000fe20000400000 */
[----:B------:R-:W-:Y:S01]  /*0b00*/  FMUL R17, R32, R17 ;  /* 0x0000001120117220 */ /* 0x000fe20000400000 */
[----:B------:R-:W-:Y:S01]  /*0b10*/  FADD R37, R37, R56 ;  /* 0x0000003825257221 */ /* 0x000fe20000000000 */
[----:B------:R-:W-:Y:S01]  /*0b20*/  FMUL R20, R20, 48 ;  /* 0x4240000014147820 */ /* 0x000fe20000400000 */
[----:B------:R-:W-:Y:S01]  /*0b30*/  FMUL R13, R26, UR4 ;  /* 0x000000041a0d7c20 */ /* 0x000fe20008400000 */
[----:B------:R-:W-:Y:S01]  /*0b40*/  FADD R16, R16, 1 ;  /* 0x3f80000010107421 */ /* 0x000fe20000000000 */
[----:B------:R-:W-:Y:S01]  /*0b50*/  FMUL R22, R31, R22 ;  /* 0x000000161f167220 */ /* 0x000fe20000400000 */
[----:B------:R-:W-:Y:S01]  /*0b60*/  FSEL R19, R12, -RZ, P2 ;  /* 0x800000ff0c137208 */ /* 0x000fe20001000000 */
[----:B------:R-:W-:Y:S01]  /*0b70*/  FMUL R30, R37, R30 ;  /* 0x0000001e251e7220 */ /* 0x000fe20000400000 */
[----:B------:R-:W-:Y:S01]  /*0b80*/  FSEL R12, R17, -RZ, P2 ;  /* 0x800000ff110c7208 */ /* 0x000fe20001000000 */
[----:B------:R-:W-:Y:S01]  /*0b90*/  FFMA R13, R13, R16, R20 ;  /* 0x000000100d0d7223 */ /* 0x000fe20000000014 */
[----:B-----5:R-:W-:-:S02]  /*0ba0*/  SEL R4, R4, RZ, !P1 ;  /* 0x000000ff04047207 */ /* 0x020fc40004800000 */
[----:B------:R-:W-:Y:S02]  /*0bb0*/  SEL R5, R5, RZ, !P1 ;  /* 0x000000ff05057207 */ /* 0x000fe40004800000 */
[----:B------:R-:W-:Y:S01]  /*0bc0*/  FSEL R15, R22, -RZ, P2 ;  /* 0x800000ff160f7208 */ /* 0x000fe20001000000 */
[----:B------:R-:W-:Y:S01]  /*0bd0*/  FMUL R30, R30, R13 ;  /* 0x0000000d1e1e7220 */ /* 0x000fe20000400000 */
[----:B------:R-:W-:Y:S01]  /*0be0*/  SEL R24, R24, RZ, P2 ;  /* 0x000000ff18187207 */ /* 0x000fe20001000000 */
[----:B------:R-:W-:Y:S01]  /*0bf0*/  FADD R47, R12, R47 ;  /* 0x0000002f0c2f7221 */ /* 0x000fe20000000000 */
[----:B------:R-:W-:Y:S02]  /*0c00*/  SEL R25, R25, RZ, P2 ;  /* 0x000000ff19197207 */ /* 0x000fe40001000000 */
[----:B------:R-:W-:Y:S02]  /*0c10*/  SEL R7, R7, RZ, !P1 ;  /* 0x000000ff07077207 */ /* 0x000fe40004800000 */
[----:B------:R-:W-:-:S02]  /*0c20*/  SEL R6, R6, RZ, !P1 ;  /* 0x000000ff06067207 */ /* 0x000fc40004800000 */
[----:B------:R-:W-:Y:S01]  /*0c30*/  SEL R12, R10, RZ, P2 ;  /* 0x000000ff0a0c7207 */ /* 0x000fe20001000000 */
[----:B------:R-:W-:Y:S01]  /*0c40*/  FADD R10, R4, 1 ;  /* 0x3f800000040a7421 */ /* 0x000fe20000000000 */
[----:B------:R-:W-:Y:S01]  /*0c50*/  SEL R13, R11, RZ, P2 ;  /* 0x000000ff0b0d7207 */ /* 0x000fe20001000000 */
[----:B------:R-:W-:Y:S01]  /*0c60*/  FADD R11, R5, 1 ;  /* 0x3f800000050b7421 */ /* 0x000fe20000000000 */
[----:B------:R-:W-:Y:S01]  /*0c70*/  FADD R46, R15, R46 ;  /* 0x0000002e0f2e7221 */ /* 0x000fe20000000000 */
[----:B------:R-:W-:Y:S02]  /*0c80*/  PRMT R4, R24, 0x7632, R4 ;  /* 0x0000763218047816 */ /* 0x000fe40000000004 */
[----:B------:R-:W-:Y:S02]  /*0c90*/  PRMT R5, R25, 0x7632, R5 ;  /* 0x0000763219057816 */ /* 0x000fe40000000005 */
[----:B------:R-:W-:Y:S01]  /*0ca0*/  SEL R15, R9, RZ, P2 ;  /* 0x000000ff090f7207 */ /* 0x000fe20001000000 */
[----:B------:R-:W-:Y:S01]  /*0cb0*/  FADD R9, R7, 1 ;  /* 0x3f80000007097421 */ /* 0x000fe20000000000 */
[----:B------:R-:W-:Y:S01]  /*0cc0*/  SEL R14, R8, RZ, P2 ;  /* 0x000000ff080e7207 */ /* 0x000fe20001000000 */
[----:B------:R-:W-:Y:S01]  /*0cd0*/  FADD R8, R6, 1 ;  /* 0x3f80000006087421 */ /* 0x000fe20000000000 */
[----:B------:R-:W-:-:S02]  /*0ce0*/  SHF.L.U32 R25, R25, 0x10, RZ ;  /* 0x0000001019197819 */ /* 0x000fc400000006ff */
[----:B------:R-:W-:Y:S02]  /*0cf0*/  SHF.L.U32 R7, R24, 0x10, RZ ;  /* 0x0000001018077819 */ /* 0x000fe400000006ff */
[----:B------:R-:W-:Y:S02]  /*0d00*/  SHF.L.U32 R16, R5, 0x10, RZ ;  /* 0x0000001005107819 */ /* 0x000fe400000006ff */
[----:B------:R-:W-:Y:S01]  /*0d10*/  SHF.L.U32 R6, R4, 0x10, RZ ;  /* 0x0000001004067819 */ /* 0x000fe200000006ff */
[----:B------:R-:W-:Y:S01]  /*0d20*/  FMUL R12, R12, 48 ;  /* 0x424000000c0c7820 */ /* 0x000fe20000400000 */
[----:B------:R-:W-:Y:S01]  /*0d30*/  FMUL R5, R25, UR4 ;  /* 0x0000000419057c20 */ /* 0x000fe20008400000 */
[----:B------:R-:W-:Y:S01]  /*0d40*/  FMUL R14, R14, 48 ;  /* 0x424000000e0e7820 */ /* 0x000fe20000400000 */
[----:B------:R-:W-:Y:S01]  /*0d50*/  FMUL R7, R7, UR4 ;  /* 0x0000000407077c20 */ /* 0x000fe20008400000 */
[----:B------:R-:W-:Y:S01]  /*0d60*/  FMUL R13, R13, 48 ;  /* 0x424000000d0d7820 */ /* 0x000fe20000400000 */
[----:B------:R-:W-:Y:S01]  /*0d70*/  FMUL R15, R15, 48 ;  /* 0x424000000f0f7820 */ /* 0x000fe20000400000 */
[----:B------:R-:W-:Y:S01]  /*0d80*/  FMUL R4, R16, UR4 ;  /* 0x0000000410047c20 */ /* 0x000fe20008400000 */
[----:B------:R-:W-:Y:S01]  /*0d90*/  FMUL R6, R6, UR4 ;  /* 0x0000000406067c20 */ /* 0x000fe20008400000 */
[----:B------:R-:W-:Y:S01]  /*0da0*/  FFMA R5, R5, R8, R12 ;  /* 0x0000000805057223 */ /* 0x000fe2000000000c */
[----:B------:R-:W-:Y:S01]  /*0db0*/  FFMA R10, R7, R10, R14 ;  /* 0x0000000a070a7223 */ /* 0x000fe2000000000e */
[----:B------:R-:W-:Y:S01]  /*0dc0*/  FFMA R9, R4, R9, R13 ;  /* 0x0000000904097223 */ /* 0x000fe2000000000d */
[----:B------:R-:W-:Y:S01]  /*0dd0*/  FFMA R6, R6, R11, R15 ;  /* 0x0000000b06067223 */ /* 0x000fe2000000000f */
[----:B------:R-:W-:Y:S01]  /*0de0*/  FMUL R2, R2, R5 ;  /* 0x0000000502027220 */ /* 0x000fe20000400000 */
[----:B------:R-:W-:Y:S01]  /*0df0*/  FMUL R3, R3, R10 ;  /* 0x0000000a03037220 */ /* 0x000fe20000400000 */
[----:B------:R-:W-:Y:S01]  /*0e00*/  FMUL R9, R28, R9 ;  /* 0x000000091c097220 */ /* 0x000fe20000400000 */
[----:B------:R-:W-:-:S02]  /*0e10*/  FMUL R6, R29, R6 ;  /* 0x000000061d067220 */ /* 0x000fc40000400000 */
[----:B------:R-:W-:Y:S02]  /*0e20*/  FSEL R4, R2, -RZ, P2 ;  /* 0x800000ff02047208 */ /* 0x000fe40001000000 */
[----:B------:R-:W-:Y:S02]  /*0e30*/  FSEL R2, R3, -RZ, P2 ;  /* 0x800000ff03027208 */ /* 0x000fe40001000000 */
[----:B------:R-:W-:Y:S02]  /*0e40*/  FSEL R30, R30, -RZ, P2 ;  /* 0x800000ff1e1e7208 */ /* 0x000fe40001000000 */
[----:B------:R-:W-:Y:S02]  /*0e50*/  FSEL R9, R9, -RZ, P2 ;  /* 0x800000ff09097208 */ /* 0x000fe40001000000 */
[----:B------:R-:W-:Y:S01]  /*0e60*/  FSEL R3, R6, -RZ, P2 ;  /* 0x800000ff06037208 */ /* 0x000fe20001000000 */
[----:B------:R-:W-:Y:S01]  /*0e70*/  FADD R54, R19, R54 ;  /* 0x0000003613367221 */ /* 0x000fe20000000000 */
[----:B------:R-:W-:Y:S01]  /*0e80*/  FADD R53, R30, R53 ;  /* 0x000000351e357221 */ /* 0x000fe20000000000 */
[----:B------:R-:W-:Y:S01]  /*0e90*/  FADD R45, R4, R45 ;  /* 0x0000002d042d7221 */ /* 0x000fe20000000000 */
[----:B------:R-:W-:Y:S01]  /*0ea0*/  FADD R43, R2, R43 ;  /* 0x0000002b022b7221 */ /* 0x000fe20000000000 */
[----:B------:R-:W-:Y:S01]  /*0eb0*/  FADD R42, R9, R42 ;  /* 0x0000002a092a7221 */ /* 0x000fe20000000000 */
[----:B------:R-:W-:Y:S01]  /*0ec0*/  FADD R44, R3, R44 ;  /* 0x0000002c032c7221 */ /* 0x000fe20000000000 */
[----:B------:R-:W-:Y:S05]  /*0ed0*/  @P0 BRA `(.L_x_0) ;  /* 0xfffff2f000000947 */ /* 0x000fea000383ffff */
[----:B------:R-:W-:Y:S01]  /*0ee0*/  FADD R44, R43, R44 ;  /* 0x0000002c2b2c7221 */ /* 0x000fe20000000000 */
[C---:B------:R-:W-:Y:S01]  /*0ef0*/  LOP3.LUT P3, RZ, R0.reuse, 0x1f, RZ, 0xc0, !PT ;  /* 0x0000001f00ff7812 */ /* 0x040fe2000786c0ff */
[----:B------:R-:W-:Y:S01]  /*0f00*/  ULDC.64 UR6, c[0x0][0x1a0] ;  /* 0x0000680000067ab9 */ /* 0x000fe20000000a00 */
[----:B------:R-:W-:Y:S01]  /*0f10*/  ISETP.GE.AND P4, PT, R0, 0x8, PT ;  /* 0x000000080000780c */ /* 0x000fe20003f86270 */
[----:B------:R-:W-:Y:S01]  /*0f20*/  FADD R45, R45, R44 ;  /* 0x0000002c2d2d7221 */ /* 0x000fe20000000000 */
[----:B------:R-:W-:Y:S01]  /*0f30*/  SHF.L.U32 R52, R52, 0x2, RZ ;  /* 0x0000000234347819 */ /* 0x000fe200000006ff */
[----:B------:R-:W-:Y:S01]  /*0f40*/  ULEA UR6, UP0, UR10, UR6, 0x2 ;  /* 0x000000060a067291 */ /* 0x000fe2000f80103f */
[----:B------:R-:W-:Y:S01]  /*0f50*/  LOP3.LUT P0, RZ, R0, 0x7, RZ, 0xc0, !PT ;  /* 0x0000000700ff7812 */ /* 0x000fe2000780c0ff */
[----:B------:R-:W-:Y:S01]  /*0f60*/  FADD R42, R42, R45 ;  /* 0x0000002d2a2a7221 */ /* 0x000fe20000000000 */
[----:B------:R-:W-:Y:S01]  /*0f70*/  PLOP3.LUT P1, PT, PT, PT, UP1, 0x80, 0x0 ;  /* 0x000000000000781c */ /* 0x000fe20003f2f018 */
[----:B------:R-:W-:Y:S01]  /*0f80*/  ULEA.HI.X UR7, UR10, UR7, UR11, 0x2, UP0 ;  /* 0x000000070a077291 */ /* 0x000fe200080f140b */
[----:B------:R-:W-:Y:S01]  /*0f90*/  ISETP.LT.AND P0, PT, R0, 0x8, !P0 ;  /* 0x000000080000780c */ /* 0x000fe20004701270 */
[----:B------:R-:W-:-:S04]  /*0fa0*/  FADD R53, R53, R42 ;  /* 0x0000002a35357221 */ /* 0x000fc80000000000 */
[----:B------:R-:W-:-:S04]  /*0fb0*/  FADD R46, R46, R53 ;  /* 0x000000352e2e7221 */ /* 0x000fc80000000000 */
[----:B------:R-:W-:-:S04]  /*0fc0*/  FADD R47, R47, R46 ;  /* 0x0000002e2f2f7221 */ /* 0x000fc80000000000 */
[----:B------:R-:W-:-:S05]  /*0fd0*/  FADD R47, R54, R47 ;  /* 0x0000002f362f7221 */ /* 0x000fca0000000000 */
[----:B------:R-:W0:Y:S02]  /*0fe0*/  SHFL.BFLY PT, R2, R47, 0x10, 0x1f ;  /* 0x0e001f002f027f89 */ /* 0x000e2400000e0000 */
[----:B0-----:R-:W-:-:S05]  /*0ff0*/  FADD R2, R47, R2 ;  /* 0x000000022f027221 */ /* 0x001fca0000000000 */
[----:B------:R-:W0:Y:S02]  /*1000*/  SHFL.BFLY PT, R3, R2, 0x8, 0x1f ;  /* 0x0d001f0002037f89 */ /* 0x000e2400000e0000 */
[----:B0-----:R-:W-:Y:S01]  /*1010*/  FADD R3, R2, R3 ;  /* 0x0000000302037221 */ /* 0x001fe20000000000 */
[----:B------:R-:W-:-:S04]  /*1020*/  LOP3.LUT R2, R52, 0x1c, RZ, 0xe2, !PT ;  /* 0x0000001c34027812 */ /* 0x000fc800078ee2ff */
[----:B------:R-:W0:Y:S02]  /*1030*/  SHFL.BFLY PT, R4, R3, 0x4, 0x1f ;  /* 0x0c801f0003047f89 */ /* 0x000e2400000e0000 */
[----:B0-----:R-:W-:-:S05]  /*1040*/  FADD R4, R3, R4 ;  /* 0x0000000403047221 */ /* 0x001fca0000000000 */
[----:B------:R-:W0:Y:S02]  /*1050*/  SHFL.BFLY PT, R5, R4, 0x2, 0x1f ;  /* 0x0c401f0004057f89 */ /* 0x000e2400000e0000 */
[----:B0-----:R-:W-:-:S05]  /*1060*/  FADD R5, R4, R5 ;  /* 0x0000000504057221 */ /* 0x001fca0000000000 */
[----:B------:R-:W0:Y:S02]  /*1070*/  SHFL.BFLY PT, R6, R5, 0x1, 0x1f ;  /* 0x0c201f0005067f89 */ /* 0x000e2400000e0000 */
[----:B0-----:R-:W-:-:S05]  /*1080*/  FADD R9, R5, R6 ;  /* 0x0000000605097221 */ /* 0x001fca0000000000 */
[----:B------:R-:W-:Y:S04]  /*1090*/  @!P3 STS [R2], R9 ;  /* 0x000000090200b388 */ /* 0x000fe80000000800 */
[----:B------:R-:W-:Y:S06]  /*10a0*/  BAR.SYNC 0x0 ;  /* 0x0000000000007b1d */ /* 0x000fec0000000000 */
[----:B------:R-:W0:Y:S01]  /*10b0*/  @!P4 LDS R7, [R0.X4] ;  /* 0x000000000007c984 */ /* 0x000e220000004800 */
[----:B------:R-:W-:-:S03]  /*10c0*/  MOV R2, UR6 ;  /* 0x0000000600027c02 */ /* 0x000fc60008000f00 */
[----:B0-----:R-:W0:Y:S02]  /*10d0*/  SHFL.BFLY PT, R4, R7, 0x4, 0x1f ;  /* 0x0c801f0007047f89 */ /* 0x001e2400000e0000 */
[----:B0-----:R-:W-:-:S05]  /*10e0*/  FADD R4, R7, R4 ;  /* 0x0000000407047221 */ /* 0x001fca0000000000 */
[----:B------:R-:W0:Y:S02]  /*10f0*/  SHFL.BFLY PT, R3, R4, 0x2, 0x1f ;  /* 0x0c401f0004037f89 */ /* 0x000e2400000e0000 */
[----:B0-----:R-:W-:Y:S01]  /*1100*/  FADD R5, R4, R3 ;  /* 0x0000000304057221 */ /* 0x001fe20000000000 */
[----:B------:R-:W-:-:S04]  /*1110*/  MOV R3, UR7 ;  /* 0x0000000700037c02 */ /* 0x000fc80008000f00 */
[----:B------:R-:W0:Y:S02]  /*1120*/  SHFL.BFLY PT, R6, R5, 0x1, 0x1f ;  /* 0x0c201f0005067f89 */ /* 0x000e2400000e0000 */
[----:B0-----:R-:W-:-:S05]  /*1130*/  FADD R7, R5, R6 ;  /* 0x0000000605077221 */ /* 0x001fca0000000000 */
[----:B------:R-:W-:Y:S04]  /*1140*/  @P0 STS [R0.X4], R7 ;  /* 0x0000000700000388 */ /* 0x000fe80000004800 */
[----:B------:R-:W-:Y:S06]  /*1150*/  BAR.SYNC 0x0 ;  /* 0x0000000000007b1d */ /* 0x000fec0000000000 */
[----:B------:R-:W2:Y:S01]  /*1160*/  @!P1 LDG.E.EL R2, [R2.64] ;  /* 0x0000000802029981 */ /* 0x000ea2000c2e1900 */
[----:B------:R-:W-:Y:S01]  /*1170*/  PLOP3.LUT P1, PT, PT, PT, UP1, 0x80, 0x0 ;  /* 0x000000000000781c */ /* 0x000fe20003f2f018 */
[----:B------:R-:W-:Y:S01]  /*1180*/  UMOV UR5, URZ ;  /* 0x0000003f00057c82 */ /* 0x000fe20008000000 */
[----:B------:R-:W-:Y:S01]  /*1190*/  IADD3 R47, R48, 0x400, RZ ;  /* 0x00000400302f7810 */ /* 0x000fe20007ffe0ff */
[----:B------:R-:W0:Y:S01]  /*11a0*/  LDS R4, [RZ] ;  /* 0x00000000ff047984 */ /* 0x000e220000000800 */
[----:B------:R-:W-:Y:S01]  /*11b0*/  CS2R R44, SRZ ;  /* 0x00000000002c7805 */ /* 0x000fe2000001ff00 */
[----:B------:R-:W-:Y:S01]  /*11c0*/  MOV R0, RZ ;  /* 0x000000ff00007202 */ /* 0x000fe20000000f00 */
[----:B------:R-:W-:Y:S01]  /*11d0*/  CS2R R6, SRZ ;  /* 0x0000000000067805 */ /* 0x000fe2000001ff00 */
[----:B------:R-:W-:-:S02]  /*11e0*/  UPLOP3.LUT UP0, UPT, UPT, UPT, UPT, 0x80, 0x0 ;  /* 0x000000000000789c */ /* 0x000fc40003f0f070 */
[----:B------:R-:W-:Y:S01]  /*11f0*/  UMOV UR6, URZ ;  /* 0x0000003f00067c82 */ /* 0x000fe20008000000 */
[----:B0-----:R-:W-:-:S03]  /*1200*/  FMUL R4, R4, -0.5 ;  /* 0xbf00000004047820 */ /* 0x001fc60000400000 */
[----:B--2---:R0:W1:Y:S02]  /*1210*/  @!P1 R2UR UR5, R2 ;  /* 0x00000000020593c2 */ /* 0x00406400000e0000 */
[----:B0-----:R-:W-:Y:S01]  /*1220*/  CS2R R2, SRZ ;  /* 0x0000000000027805 */ /* 0x001fe2000001ff00 */
[----:B-1----:R-:W-:-:S05]  /*1230*/  MOV R5, UR5 ;  /* 0x0000000500057c02 */ /* 0x002fca0008000f00 */
[----:B------:R-:W-:-:S04]  /*1240*/  FMUL R5, R5, UR5 ;  /* 0x0000000505057c20 */ /* 0x000fc80008400000 */
[----:B------:R-:W-:-:S04]  /*1250*/  FMUL R5, R5, UR5 ;  /* 0x0000000505057c20 */ /* 0x000fc80008400000 */
[----:B------:R-:W-:-:S04]  /*1260*/  FMUL R4, R4, R5 ;  /* 0x0000000504047220 */ /* 0x000fc80000400000 */
[----:B------:R-:W-:Y:S01]  /*1270*/  FMUL R5, R4, 0.00043402778101153671741 ;  /* 0x39e38e3904057820 */ /* 0x000fe20000400000 */
[----:B------:R-:W-:-:S03]  /*1280*/  SHF.L.U32 R4, R51, 0x5, RZ ;  /* 0x0000000533047819 */ /* 0x000fc600000006ff */
[----:B------:R0:W1:Y:S02]  /*1290*/  R2UR UR7, R5 ;  /* 0x00000000050773c2 */ /* 0x00006400000e0000 */
[----:B01----:R-:W-:-:S06]  /*12a0*/  MOV R5, RZ ;  /* 0x000000ff00057202 */ /* 0x003fcc0000000f00 */
.L_x_2:
[----:B0-----:R-:W-:Y:S01]  /*12b0*/  LOP3.LUT R21, R50, UR6, RZ, 0xfc, !PT ;  /* 0x0000000632157c12 */ /* 0x001fe2000f8efcff */
        /* <DEDUP_REMOVED lines=12> */
[----:B------:R0:W2:Y:S04]  /*1380*/  @P5 LDG.E.EF.128 R36, [R8.64] ;  /* 0x0000000808245981 */ /* 0x0000a8000c0e1d00 */
[----:B------:R1:W3:Y:S01]  /*1390*/  @P5 LDG.E.EF.128 R40, [R12.64] ;  /* 0x000000080c285981 */ /* 0x0002e2000c0e1d00 */
[----:B------:R-:W-:Y:S01]  /*13a0*/  IADD3 R56, P2, R50, UR6, RZ ;  /* 0x0000000632387c10 */ /* 0x000fe2000ff5e0ff */
[----:B------:R-:W-:Y:S01]  /*13b0*/  CS2R R32, SRZ ;  /* 0x0000000000207805 */ /* 0x000fe2000001ff00 */
[----:B------:R-:W-:Y:S02]  /*13c0*/  CS2R R34, SRZ ;  /* 0x0000000000227805 */ /* 0x000fe4000001ff00 */
[----:B------:R-:W-:-:S02]  /*13d0*/  IADD3.X R11, RZ, RZ, RZ, P2, !PT ;  /* 0x000000ffff0b7210 */ /* 0x000fc400017fe4ff */
[C---:B------:R-:W-:Y:S02]  /*13e0*/  SHF.L.U32 R58, R56.reuse, 0x2, RZ ;  /* 0x00000002383a7819 */ /* 0x040fe400000006ff */
[----:B------:R-:W-:Y:S02]  /*13f0*/  SHF.L.U64.HI R56, R56, 0x2, R11 ;  /* 0x0000000238387819 */ /* 0x000fe4000001020b */
[----:B------:R-:W-:-:S04]  /*1400*/  IADD3 R10, P2, R58, c[0x0][0x178], RZ ;  /* 0x00005e003a0a7a10 */ /* 0x000fc80007f5e0ff */
[----:B------:R-:W-:-:S05]  /*1410*/  IADD3.X R11, R56, c[0x0][0x17c], RZ, P2, !PT ;  /* 0x00005f00380b7a10 */ /* 0x000fca00017fe4ff */
[----:B------:R4:W5:Y:S01]  /*1420*/  @!P1 LDG.E.EL.128 R32, [R10.64+0x10] ;  /* 0x000010080a209981 */ /* 0x000962000c2e1d00 */
[----:B------:R-:W-:Y:S01]  /*1430*/  MOV R46, 0x4 ;  /* 0x00000004002e7802 */ /* 0x000fe20000000f00 */
[----:B-1----:R-:W-:Y:S01]  /*1440*/  CS2R R12, SRZ ;  /* 0x00000000000c7805 */ /* 0x002fe2000001ff00 */
[----:B------:R-:W-:Y:S01]  /*1450*/  CS2R R14, SRZ ;  /* 0x00000000000e7805 */ /* 0x000fe2000001ff00 */
[----:B------:R-:W-:Y:S01]  /*1460*/  IMAD.WIDE R52, R61, R52, c[0x0][0x180] ;  /* 0x000060003d347625 */ /* 0x000fe200078e0234 */
[----:B------:R-:W-:Y:S01]  /*1470*/  LOP3.LUT R57, R49, UR6, RZ, 0xfc, !PT ;  /* 0x0000000631397c12 */ /* 0x000fe2000f8efcff */
[----:B------:R-:W-:Y:S01]  /*1480*/  CS2R R28, SRZ ;  /* 0x00000000001c7805 */ /* 0x000fe2000001ff00 */
[----:B------:R-:W-:Y:S01]  /*1490*/  CS2R R30, SRZ ;  /* 0x00000000001e7805 */ /* 0x000fe2000001ff00 */
[----:B------:R-:W-:Y:S01]  /*14a0*/  IMAD.U32 R59, RZ, RZ, UR10 ;  /* 0x0000000aff3b7e24 */ /* 0x000fe2000f8e00ff */
[----:B0-----:R-:W-:Y:S01]  /*14b0*/  CS2R R8, SRZ ;  /* 0x0000000000087805 */ /* 0x001fe2000001ff00 */
[----:B----4-:R-:W-:Y:S01]  /*14c0*/  CS2R R10, SRZ ;  /* 0x00000000000a7805 */ /* 0x010fe2000001ff00 */
[CC--:B------:R-:W-:Y:S01]  /*14d0*/  IMAD.WIDE.U32 R22, R21.reuse, R46.reuse, c[0x0][0x190] ;  /* 0x0000640015167625 */ /* 0x0c0fe200078e002e */
[----:B------:R0:W4:Y:S01]  /*14e0*/  @P5 LDG.E.EL.128 R12, [R52.64] ;  /* 0x00000008340c5981 */ /* 0x000122000c2e1d00 */
[----:B------:R-:W-:Y:S01]  /*14f0*/  CS2R R16, SRZ ;  /* 0x0000000000107805 */ /* 0x000fe2000001ff00 */
[----:B------:R-:W-:Y:S01]  /*1500*/  CS2R R18, SRZ ;  /* 0x0000000000127805 */ /* 0x000fe2000001ff00 */
[-C--:B------:R-:W-:Y:S01]  /*1510*/  IMAD.WIDE.U32 R20, R21, R46.reuse, c[0x0][0x178] ;  /* 0x00005e0015147625 */ /* 0x080fe200078e002e */
[----:B------:R1:W4:Y:S03]  /*1520*/  @!P1 LDG.E.EL.128 R28, [R22.64] ;  /* 0x00000008161c9981 */ /* 0x000326000c2e1d00 */
[-C--:B------:R-:W-:Y:S01]  /*1530*/  IMAD.WIDE R54, R61, R46.reuse, c[0x0][0x198] ;  /* 0x000066003d367625 */ /* 0x080fe200078e022e */
[----:B------:R1:W4:Y:S03]  /*1540*/  @!P1 LDG.E.EL.128 R8, [R20.64] ;  /* 0x0000000814089981 */ /* 0x000326000c2e1d00 */
[----:B0-----:R-:W-:Y:S01]  /*1550*/  IMAD R53, R59, 0x900, R57 ;  /* 0x000009003b357824 */ /* 0x001fe200078e0239 */
[----:B------:R0:W4:Y:S01]  /*1560*/  @P5 LDG.E.EF.128 R16, [R54.64] ;  /* 0x0000000836105981 */ /* 0x000122000c0e1d00 */
[----:B-1----:R-:W-:Y:S01]  /*1570*/  CS2R R22, SRZ ;  /* 0x0000000000167805 */ /* 0x002fe2000001ff00 */
[----:B------:R-:W-:Y:S01]  /*1580*/  CS2R R20, SRZ ;  /* 0x0000000000147805 */ /* 0x000fe2000001ff00 */
[----:B0-----:R-:W-:-:S05]  /*1590*/  IMAD.WIDE R54, R53, R46, c[0x0][0x198] ;  /* 0x0000660035367625 */ /* 0x001fca00078e022e */
[----:B------:R0:W4:Y:S01]  /*15a0*/  @P5 LDG.E.EF.128 R20, [R54.64] ;  /* 0x0000000836145981 */ /* 0x000122000c0e1d00 */
[----:B------:R-:W-:Y:S01]  /*15b0*/  CS2R R24, SRZ ;  /* 0x0000000000187805 */ /* 0x000fe2000001ff00 */
[----:B------:R-:W-:Y:S01]  /*15c0*/  CS2R R26, SRZ ;  /* 0x00000000001a7805 */ /* 0x000fe2000001ff00 */
[----:B------:R-:W-:-:S05]  /*15d0*/  IMAD.WIDE R60, R61, R46, c[0x0][0x160] ;  /* 0x000058003d3c7625 */ /* 0x000fca00078e022e */
[----:B------:R1:W4:Y:S01]  /*15e0*/  @P5 LDG.E.EL.128 R24, [R60.64] ;  /* 0x000000083c185981 */ /* 0x000322000c2e1d00 */
[----:B--2---:R-:W-:Y:S02]  /*15f0*/  SEL R36, R36, RZ, P5 ;  /* 0x000000ff24247207 */ /* 0x004fe40002800000 */
[----:B---3--:R-:W-:Y:S02]  /*1600*/  SEL R40, R40, RZ, P5 ;  /* 0x000000ff28287207 */ /* 0x008fe40002800000 */
[----:B------:R-:W-:Y:S02]  /*1610*/  SHF.L.U32 R52, R36, 0x10, RZ ;  /* 0x0000001024347819 */ /* 0x000fe400000006ff */
[----:B------:R-:W-:Y:S02]  /*1620*/  SHF.L.U32 R57, R40, 0x10, RZ ;  /* 0x0000001028397819 */ /* 0x000fe400000006ff */
[----:B------:R-:W-:Y:S02]  /*1630*/  PRMT R36, R36, 0x7632, R36 ;  /* 0x0000763224247816 */ /* 0x000fe40000000024 */
[----:B------:R-:W-:Y:S01]  /*1640*/  PRMT R40, R40, 0x7632, R40 ;  /* 0x0000763228287816 */ /* 0x000fe20000000028 */
[----:B------:R-:W-:Y:S01]  /*1650*/  FADD R52, R52, R57 ;  /* 0x0000003934347221 */ /* 0x000fe20000000000 */
[----:B------:R-:W-:-:S02]  /*1660*/  SHF.L.U32 R36, R36, 0x10, RZ ;  /* 0x0000001024247819 */ /* 0x000fc400000006ff */
[----:B------:R-:W-:Y:S02]  /*1670*/  SHF.L.U32 R57, R40, 0x10, RZ ;  /* 0x0000001028397819 */ /* 0x000fe400000006ff */
[----:B------:R-:W-:Y:S02]  /*1680*/  SEL R37, R37, RZ, P5 ;  /* 0x000000ff25257207 */ /* 0x000fe40002800000 */
[----:B------:R-:W-:Y:S01]  /*1690*/  SEL R41, R41, RZ, P5 ;  /* 0x000000ff29297207 */ /* 0x000fe20002800000 */
[----:B0-----:R-:W-:Y:S01]  /*16a0*/  FADD R54, R36, R57 ;  /* 0x0000003924367221 */ /* 0x001fe20000000000 */
[----:B------:R-:W-:Y:S02]  /*16b0*/  SHF.L.U32 R55, R37, 0x10, RZ ;  /* 0x0000001025377819 */ /* 0x000fe400000006ff */
[----:B------:R-:W-:Y:S02]  /*16c0*/  SHF.L.U32 R36, R41, 0x10, RZ ;  /* 0x0000001029247819 */ /* 0x000fe400000006ff */
[----:B------:R-:W-:-:S02]  /*16d0*/  PRMT R37, R37, 0x7632, R37 ;  /* 0x0000763225257816 */ /* 0x000fc40000000025 */
[----:B------:R-:W-:Y:S01]  /*16e0*/  PRMT R41, R41, 0x7632, R41 ;  /* 0x0000763229297816 */ /* 0x000fe20000000029 */
[----:B------:R-:W-:Y:S01]  /*16f0*/  FADD R55, R55, R36 ;  /* 0x0000002437377221 */ /* 0x000fe20000000000 */
[----:B------:R-:W-:Y:S02]  /*1700*/  SHF.L.U32 R37, R37, 0x10, RZ ;  /* 0x0000001025257819 */ /* 0x000fe400000006ff */
[----:B------:R-:W-:Y:S02]  /*1710*/  SHF.L.U32 R36, R41, 0x10, RZ ;  /* 0x0000001029247819 */ /* 0x000fe400000006ff */
[----:B------:R-:W-:Y:S02]  /*1720*/  SEL R39, R39, RZ, P5 ;  /* 0x000000ff27277207 */ /* 0x000fe40002800000 */
[----:B------:R-:W-:Y:S02]  /*1730*/  SEL R43, R43, RZ, P5 ;  /* 0x000000ff2b2b7207 */ /* 0x000fe40002800000 */
[----:B------:R-:W-:-:S02]  /*1740*/  SEL R38, R38, RZ, P5 ;  /* 0x000000ff26267207 */ /* 0x000fc40002800000 */
[----:B------:R-:W-:Y:S01]  /*1750*/  SEL R42, R42, RZ, P5 ;  /* 0x000000ff2a2a7207 */ /* 0x000fe20002800000 */
[----:B------:R-:W-:Y:S01]  /*1760*/  FADD R57, R37, R36 ;  /* 0x0000002425397221 */ /* 0x000fe20000000000 */
[----:B------:R-:W-:Y:S02]  /*1770*/  SHF.L.U32 R41, R39, 0x10, RZ ;  /* 0x0000001027297819 */ /* 0x000fe400000006ff */
[----:B------:R-:W-:Y:S02]  /*1780*/  SHF.L.U32 R36, R43, 0x10, RZ ;  /* 0x000000102b247819 */ /* 0x000fe400000006ff */
[----:B------:R-:W-:Y:S02]  /*1790*/  SHF.L.U32 R40, R38, 0x10, RZ ;  /* 0x0000001026287819 */ /* 0x000fe400000006ff */
[----:B------:R-:W-:Y:S02]  /*17a0*/  SHF.L.U32 R37, R42, 0x10, RZ ;  /* 0x000000102a257819 */ /* 0x000fe400000006ff */
[----:B------:R-:W-:-:S02]  /*17b0*/  PRMT R38, R38, 0x7632, R38 ;  /* 0x0000763226267816 */ /* 0x000fc40000000026 */
[----:B------:R-:W-:Y:S02]  /*17c0*/  PRMT R42, R42, 0x7632, R42 ;  /* 0x000076322a2a7816 */ /* 0x000fe4000000002a */
[----:B------:R-:W-:Y:S02]  /*17d0*/  PRMT R39, R39, 0x7632, R39 ;  /* 0x0000763227277816 */ /* 0x000fe40000000027 */
[----:B------:R-:W-:Y:S01]  /*17e0*/  PRMT R43, R43, 0x7632, R43 ;  /* 0x000076322b2b7816 */ /* 0x000fe2000000002b */
[----:B------:R-:W-:Y:S01]  /*17f0*/  FADD R41, R41, R36 ;  /* 0x0000002429297221 */ /* 0x000fe20000000000 */
[----:B------:R-:W-:Y:S02]  /*1800*/  SHF.L.U32 R38, R38, 0x10, RZ ;  /* 0x0000001026267819 */ /* 0x000fe400000006ff */
[----:B------:R-:W-:Y:S02]  /*1810*/  SHF.L.U32 R59, R42, 0x10, RZ ;  /* 0x000000102a3b7819 */ /* 0x000fe400000006ff */
[----:B------:R-:W-:-:S02]  /*1820*/  SHF.L.U32 R39, R39, 0x10, RZ ;  /* 0x0000001027277819 */ /* 0x000fc400000006ff */
[----:B------:R-:W-:Y:S02]  /*1830*/  SHF.L.U32 R36, R43, 0x10, RZ ;  /* 0x000000102b247819 */ /* 0x000fe400000006ff */
[----:B-----5:R-:W-:Y:S02]  /*1840*/  SEL R32, R32, RZ, !P1 ;  /* 0x000000ff20207207 */ /* 0x020fe40004800000 */
[----:B------:R-:W-:Y:S01]  /*1850*/  IADD3 R42, P2, R58, c[0x0][0x190], RZ ;  /* 0x000064003a2a7a10 */ /* 0x000fe20007f5e0ff */
[----:B------:R-:W-:Y:S01]  /*1860*/  FADD R40, R40, R37 ;  /* 0x0000002528287221 */ /* 0x000fe20000000000 */
[----:B------:R-:W-:Y:S01]  /*1870*/  FADD R59, R38, R59 ;  /* 0x0000003b263b7221 */ /* 0x000fe20000000000 */
[----:B------:R-:W-:Y:S01]  /*1880*/  FADD R58, R39, R36 ;  /* 0x00000024273a7221 */ /* 0x000fe20000000000 */
[----:B-1----:R-:W-:Y:S01]  /*1890*/  FADD R61, R32, 1 ;  /* 0x3f800000203d7421 */ /* 0x002fe20000000000 */
[----:B------:R-:W-:Y:S01]  /*18a0*/  CS2R R36, SRZ ;  /* 0x0000000000247805 */ /* 0x000fe2000001ff00 */
[----:B------:R-:W-:Y:S01]  /*18b0*/  CS2R R38, SRZ ;  /* 0x0000000000267805 */ /* 0x000fe2000001ff00 */
[----:B------:R-:W-:-:S02]  /*18c0*/  SEL R32, R34, RZ, !P1 ;  /* 0x000000ff22207207 */ /* 0x000fc40004800000 */
[----:B------:R-:W-:-:S03]  /*18d0*/  IADD3.X R43, R56, c[0x0][0x194], RZ, P2, !PT ;  /* 0x00006500382b7a10 */ /* 0x000fc600017fe4ff */
[----:B------:R-:W-:Y:S02]  /*18e0*/  FADD R32, R32, 1 ;  /* 0x3f80000020207421 */ /* 0x000fe40000000000 */
[----:B------:R0:W2:Y:S01]  /*18f0*/  @!P1 LDG.E.EL.128 R36, [R42.64+0x10] ;  /* 0x000010082a249981 */ /* 0x0000a2000c2e1d00 */
[----:B------:R-:W-:Y:S01]  /*1900*/  FMUL R34, R40, R61 ;  /* 0x0000003d28227220 */ /* 0x000fe20000400000 */
[----:B------:R-:W-:Y:S01]  /*1910*/  FMUL R32, R41, R32 ;  /* 0x0000002029207220 */ /* 0x000fe20000400000 */
[----:B------:R-:W-:Y:S01]  /*1920*/  IMAD.WIDE R60, R53, R46, c[0x0][0x160] ;  /* 0x00005800353c7625 */ /* 0x000fe200078e022e */
[----:B------:R-:W-:Y:S01]  /*1930*/  CS2R R40, SRZ ;  /* 0x0000000000287805 */ /* 0x000fe2000001ff00 */
[----:B0-----:R-:W-:-:S06]  /*1940*/  CS2R R42, SRZ ;  /* 0x00000000002a7805 */ /* 0x001fcc000001ff00 */
[----:B------:R-:W3:Y:S01]  /*1950*/  @P5 LDG.E.EL.128 R40, [R60.64] ;  /* 0x000000083c285981 */ /* 0x000ee2000c2e1d00 */
[----:B------:R-:W-:Y:S02]  /*1960*/  SEL R33, R33, RZ, !P1 ;  /* 0x000000ff21217207 */ /* 0x000fe40004800000 */
[----:B------:R-:W-:Y:S02]  /*1970*/  SEL R35, R35, RZ, !P1 ;  /* 0x000000ff23237207 */ /* 0x000fe40004800000 */
[----:B----4-:R-:W-:Y:S01]  /*1980*/  SEL R8, R8, RZ, !P1 ;  /* 0x000000ff08087207 */ /* 0x010fe20004800000 */
[----:B------:R-:W-:Y:S01]  /*1990*/  FADD R56, R33, 1 ;  /* 0x3f80000021387421 */ /* 0x000fe20000000000 */
[----:B------:R-:W-:Y:S01]  /*19a0*/  SEL R33, R11, RZ, !P1 ;  /* 0x000000ff0b217207 */ /* 0x000fe20004800000 */
[----:B------:R-:W-:Y:S01]  /*19b0*/  FADD R35, R35, 1 ;  /* 0x3f80000023237421 */ /* 0x000fe20000000000 */
[----:B------:R-:W-:Y:S01]  /*19c0*/  SEL R10, R10, RZ, !P1 ;  /* 0x000000ff0a0a7207 */ /* 0x000fe20004800000 */
[----:B------:R-:W-:Y:S01]  /*19d0*/  FADD R11, R8, 1 ;  /* 0x3f800000080b7421 */ /* 0x000fe20000000000 */
[----:B------:R-:W-:Y:S01]  /*19e0*/  SEL R12, R12, RZ, P5 ;  /* 0x000000ff0c0c7207 */ /* 0x000fe20002800000 */
[----:B------:R-:W-:Y:S01]  /*19f0*/  FMUL R53, R58, R35 ;  /* 0x000000233a357220 */ /* 0x000fe20000400000 */
[----:B------:R-:W-:Y:S01]  /*1a00*/  SEL R35, R30, RZ, !P1 ;  /* 0x000000ff1e237207 */ /* 0x000fe20004800000 */
[----:B------:R-:W-:Y:S01]  /*1a10*/  FMUL R8, R52, R11 ;  /* 0x0000000b34087220 */ /* 0x000fe20000400000 */
[----:B------:R-:W-:Y:S01]  /*1a20*/  FADD R58, R10, 1 ;  /* 0x3f8000000a3a7421 */ /* 0x000fe20000000000 */
[----:B------:R-:W-:-:S02]  /*1a30*/  SEL R28, R28, RZ, !P1 ;  /* 0x000000ff1c1c7207 */ /* 0x000fc40004800000 */
[----:B------:R-:W-:Y:S02]  /*1a40*/  SEL R11, R16, RZ, P5 ;  /* 0x000000ff100b7207 */ /* 0x000fe40002800000 */
[----:B------:R-:W-:Y:S02]  /*1a50*/  SHF.L.U32 R30, R12, 0x10, RZ ;  /* 0x000000100c1e7819 */ /* 0x000fe400000006ff */
[----:B------:R-:W-:Y:S01]  /*1a60*/  SEL R13, R13, RZ, P5 ;  /* 0x000000ff0d0d7207 */ /* 0x000fe20002800000 */
[----:B------:R-:W-:Y:S01]  /*1a70*/  FADD R10, R33, 1 ;  /* 0x3f800000210a7421 */ /* 0x000fe20000000000 */
[----:B------:R-:W-:Y:S01]  /*1a80*/  FMUL R55, R55, R58 ;  /* 0x0000003a37377220 */ /* 0x000fe20000400000 */
[----:B------:R-:W-:Y:S01]  /*1a90*/  FADD R33, R28, 1 ;  /* 0x3f8000001c217421 */ /* 0x000fe20000000000 */
[----:B------:R-:W-:Y:S01]  /*1aa0*/  FMUL R11, R11, 48 ;  /* 0x424000000b0b7820 */ /* 0x000fe20000400000 */
[----:B------:R-:W-:Y:S01]  /*1ab0*/  FMUL R16, R30, UR4 ;  /* 0x000000041e107c20 */ /* 0x000fe20008400000 */
[----:B------:R-:W-:-:S02]  /*1ac0*/  SEL R58, R29, RZ, !P1 ;  /* 0x000000ff1d3a7207 */ /* 0x000fc40004800000 */
[----:B------:R-:W-:Y:S02]  /*1ad0*/  SEL R52, R31, RZ, !P1 ;  /* 0x000000ff1f347207 */ /* 0x000fe40004800000 */
[----:B------:R-:W-:Y:S02]  /*1ae0*/  PRMT R29, R13, 0x7632, R29 ;  /* 0x000076320d1d7816 */ /* 0x000fe4000000001d */
[----:B------:R-:W-:Y:S01]  /*1af0*/  PRMT R31, R12, 0x7632, R31 ;  /* 0x000076320c1f7816 */ /* 0x000fe2000000001f */
[----:B------:R-:W-:Y:S01]  /*1b00*/  FFMA R11, R16, R33, R11 ;  /* 0x00000021100b7223 */ /* 0x000fe2000000000b */
[----:B------:R-:W-:Y:S02]  /*1b10*/  SEL R17, R17, RZ, P5 ;  /* 0x000000ff11117207 */ /* 0x000fe40002800000 */
[----:B------:R-:W-:Y:S02]  /*1b20*/  SEL R16, R19, RZ, P5 ;  /* 0x000000ff13107207 */ /* 0x000fe40002800000 */
[----:B------:R-:W-:-:S02]  /*1b30*/  SHF.L.U32 R29, R29, 0x10, RZ ;  /* 0x000000101d1d7819 */ /* 0x000fc400000006ff */
[----:B------:R-:W-:Y:S02]  /*1b40*/  SHF.L.U32 R31, R31, 0x10, RZ ;  /* 0x000000101f1f7819 */ /* 0x000fe400000006ff */
[----:B------:R-:W-:Y:S01]  /*1b50*/  SEL R26, R26, RZ, P5 ;  /* 0x000000ff1a1a7207 */ /* 0x000fe20002800000 */
[----:B------:R-:W-:Y:S01]  /*1b60*/  FADD R52, R52, 1 ;  /* 0x3f80000034347421 */ /* 0x000fe20000000000 */
[----:B------:R-:W-:Y:S01]  /*1b70*/  SHF.L.U32 R28, R13, 0x10, RZ ;  /* 0x000000100d1c7819 */ /* 0x000fe200000006ff */
[----:B------:R-:W-:Y:S01]  /*1b80*/  FMUL R12, R17, 48 ;  /* 0x42400000110c7820 */ /* 0x000fe20000400000 */
[----:B------:R-:W-:Y:S01]  /*1b90*/  SEL R14, R14, RZ, P5 ;  /* 0x000000ff0e0e7207 */ /* 0x000fe20002800000 */
[----:B------:R-:W-:Y:S01]  /*1ba0*/  FMUL R16, R16, 48 ;  /* 0x4240000010107820 */ /* 0x000fe20000400000 */
[----:B------:R-:W-:Y:S01]  /*1bb0*/  FMUL R13, R29, UR4 ;  /* 0x000000041d0d7c20 */ /* 0x000fe20008400000 */
[----:B------:R-:W-:Y:S01]  /*1bc0*/  SEL R19, R9, RZ, !P1 ;  /* 0x000000ff09137207 */ /* 0x000fe20004800000 */
[----:B------:R-:W-:Y:S01]  /*1bd0*/  FADD R58, R58, 1 ;  /* 0x3f8000003a3a7421 */ /* 0x000fe20000000000 */
[----:B------:R-:W-:Y:S01]  /*1be0*/  FMUL R17, R31, UR4 ;  /* 0x000000041f117c20 */ /* 0x000fe20008400000 */
[----:B------:R-:W-:Y:S01]  /*1bf0*/  SEL R15, R15, RZ, P5 ;  /* 0x000000ff0f0f7207 */ /* 0x000fe20002800000 */
[--C-:B------:R-:W-:Y:S01]  /*1c00*/  FFMA R55, R55, UR5, R26.reuse ;  /* 0x0000000537377c23 */ /* 0x100fe2000800001a */
[----:B------:R-:W-:Y:S01]  /*1c10*/  PRMT R26, R14, 0x7632, R26 ;  /* 0x000076320e1a7816 */ /* 0x000fe2000000001a */
[----:B------:R-:W-:Y:S01]  /*1c20*/  FFMA R13, R13, R52, R16 ;  /* 0x000000340d0d7223 */ /* 0x000fe20000000010 */
[----:B------:R-:W-:Y:S01]  /*1c30*/  FFMA R12, R17, R58, R12 ;  /* 0x0000003a110c7223 */ /* 0x000fe2000000000c */
[----:B------:R-:W-:Y:S01]  /*1c40*/  SEL R16, R27, RZ, P5 ;  /* 0x000000ff1b107207 */ /* 0x000fe20002800000 */
[----:B------:R-:W-:Y:S01]  /*1c50*/  FADD R19, R19, 1 ;  /* 0x3f80000013137421 */ /* 0x000fe20000000000 */
[----:B------:R-:W-:-:S02]  /*1c60*/  SEL R22, R22, RZ, P5 ;  /* 0x000000ff16167207 */ /* 0x000fc40002800000 */
[----:B------:R-:W-:Y:S02]  /*1c70*/  SEL R18, R18, RZ, P5 ;  /* 0x000000ff12127207 */ /* 0x000fe40002800000 */
[----:B------:R-:W-:Y:S01]  /*1c80*/  SEL R17, R24, RZ, P5 ;  /* 0x000000ff18117207 */ /* 0x000fe20002800000 */
[----:B------:R-:W-:Y:S01]  /*1c90*/  IMAD.U32 R24, R15, 0x10000, RZ ;  /* 0x000100000f187824 */ /* 0x000fe200078e00ff */
[----:B------:R-:W-:Y:S02]  /*1ca0*/  SEL R21, R21, RZ, P5 ;  /* 0x000000ff15157207 */ /* 0x000fe40002800000 */
[----:B------:R-:W-:Y:S01]  /*1cb0*/  SHF.L.U32 R26, R26, 0x10, RZ ;  /* 0x000000101a1a7819 */ /* 0x000fe200000006ff */
[----:B------:R-:W-:Y:S01]  /*1cc0*/  FMUL R54, R54, R19 ;  /* 0x0000001336367220 */ /* 0x000fe20000400000 */
[----:B------:R-:W-:Y:S01]  /*1cd0*/  SEL R9, R25, RZ, P5 ;  /* 0x000000ff19097207 */ /* 0x000fe20002800000 */
[----:B------:R-:W-:Y:S01]  /*1ce0*/  FMUL R56, R59, R56 ;  /* 0x000000383b387220 */ /* 0x000fe20000400000 */
[----:B------:R-:W-:Y:S01]  /*1cf0*/  PRMT R25, R15, 0x7632, R25 ;  /* 0x000076320f197816 */ /* 0x000fe20000000019 */
[----:B------:R-:W-:Y:S01]  /*1d00*/  FMUL R19, R22, 48 ;  /* 0x4240000016137820 */ /* 0x000fe20000400000 */
[----:B------:R-:W-:Y:S01]  /*1d10*/  FMUL R59, R18, 48 ;  /* 0x42400000123b7820 */ /* 0x000fe20000400000 */
[----:B------:R-:W-:Y:S01]  /*1d20*/  SEL R23, R23, RZ, P5 ;  /* 0x000000ff17177207 */ /* 0x000fe20002800000 */
[----:B------:R-:W-:Y:S01]  /*1d30*/  FFMA R8, R8, UR5, R17 ;  /* 0x0000000508087c23 */ /* 0x000fe20008000011 */
[----:B------:R-:W-:Y:S01]  /*1d40*/  FMUL R22, R24, UR4 ;  /* 0x0000000418167c20 */ /* 0x000fe20008400000 */
[----:B------:R-:W-:Y:S01]  /*1d50*/  SEL R20, R20, RZ, P5 ;  /* 0x000000ff14147207 */ /* 0x000fe20002800000 */
[----:B------:R-:W-:Y:S01]  /*1d60*/  FMUL R21, R21, 48 ;  /* 0x4240000015157820 */ /* 0x000fe20000400000 */
[----:B------:R-:W-:Y:S01]  /*1d70*/  FMUL R18, R26, UR4 ;  /* 0x000000041a127c20 */ /* 0x000fe20008400000 */
[----:B------:R-:W-:Y:S01]  /*1d80*/  SHF.L.U32 R25, R25, 0x10, RZ ;  /* 0x0000001019197819 */ /* 0x000fe200000006ff */
[----:B------:R-:W-:Y:S01]  /*1d90*/  FFMA R9, R54, UR5, R9 ;  /* 0x0000000536097c23 */ /* 0x000fe20008000009 */
[----:B------:R-:W-:Y:S01]  /*1da0*/  FMUL R54, R23, 48 ;  /* 0x4240000017367820 */ /* 0x000fe20000400000 */
[----:B------:R-:W-:Y:S01]  /*1db0*/  FMUL R57, R57, R10 ;  /* 0x0000000a39397220 */ /* 0x000fe20000400000 */
[----:B------:R-:W-:Y:S01]  /*1dc0*/  FADD R35, R35, 1 ;  /* 0x3f80000023237421 */ /* 0x000fe20000000000 */
[----:B------:R-:W-:Y:S01]  /*1dd0*/  FMUL R10, R28, UR4 ;  /* 0x000000041c0a7c20 */ /* 0x000fe20008400000 */
[----:B------:R-:W-:Y:S01]  /*1de0*/  FMUL R15, R25, UR4 ;  /* 0x00000004190f7c20 */ /* 0x000fe20008400000 */
[----:B------:R-:W-:Y:S01]  /*1df0*/  FFMA R16, R57, UR5, R16 ;  /* 0x0000000539107c23 */ /* 0x000fe20008000010 */
[----:B------:R-:W-:Y:S01]  /*1e00*/  FFMA R9, R12, UR7, R9 ;  /* 0x000000070c097c23 */ /* 0x000fe20008000009 */
[----:B------:R-:W-:Y:S01]  /*1e10*/  FFMA R10, R10, R35, R59 ;  /* 0x000000230a0a7223 */ /* 0x000fe2000000003b */
[----:B------:R-:W-:Y:S01]  /*1e20*/  FFMA R8, R11, UR7, R8 ;  /* 0x000000070b087c23 */ /* 0x000fe20008000008 */
[----:B------:R-:W-:Y:S01]  /*1e30*/  FFMA R16, R13, UR7, R16 ;  /* 0x000000070d107c23 */ /* 0x000fe20008000010 */
[----:B------:R-:W-:Y:S01]  /*1e40*/  FFMA R9, R12, UR7, R9 ;  /* 0x000000070c097c23 */ /* 0x000fe20008000009 */
[----:B------:R-:W-:Y:S01]  /*1e50*/  FFMA R55, R10, UR7, R55 ;  /* 0x000000070a377c23 */ /* 0x000fe20008000037 */
[----:B------:R-:W-:Y:S01]  /*1e60*/  FFMA R8, R11, UR7, R8 ;  /* 0x000000070b087c23 */ /* 0x000fe20008000008 */
[----:B------:R-:W-:-:S02]  /*1e70*/  FFMA R11, R13, UR7, R16 ;  /* 0x000000070d0b7c23 */ /* 0x000fc40008000010 */
[----:B------:R-:W-:Y:S01]  /*1e80*/  FFMA R10, R10, UR7, R55 ;  /* 0x000000070a0a7c23 */ /* 0x000fe20008000037 */
[----:B------:R-:W-:Y:S06]  /*1e90*/  BAR.SYNC 0x0 ;  /* 0x0000000000007b1d */ /* 0x000fec0000000000 */
[----:B------:R0:W-:Y:S01]  /*1ea0*/  STS.128 [R4], R8 ;  /* 0x0000000804007388 */ /* 0x0001e20000000c00 */
[----:B------:R-:W-:-:S04]  /*1eb0*/  FMUL R52, R52, R11 ;  /* 0x0000000b34347220 */ /* 0x000fc80000400000 */
[----:B------:R-:W-:Y:S01]  /*1ec0*/  FMUL R52, R29, R52 ;  /* 0x000000341d347220 */ /* 0x000fe20000400000 */
[----:B------:R-:W-:Y:S01]  /*1ed0*/  FMUL R33, R33, R8 ;  /* 0x0000000821217220 */ /* 0x000fe20000400000 */
[----:B------:R-:W-:Y:S01]  /*1ee0*/  FMUL R58, R58, R9 ;  /* 0x000000093a3a7220 */ /* 0x000fe20000400000 */
[----:B------:R-:W-:Y:S01]  /*1ef0*/  PLOP3.LUT P2, PT, PT, PT, UP1, 0x40, 0x0 ;  /* 0x000000000000781c */ /* 0x000fe20003f4e818 */
[----:B------:R-:W-:Y:S01]  /*1f00*/  FMUL R35, R35, R10 ;  /* 0x0000000a23237220 */ /* 0x000fe20000400000 */
[----:B0-----:R-:W-:Y:S02]  /*1f10*/  LOP3.LUT R8, R47, UR6, RZ, 0xfc, !PT ;  /* 0x000000062f087c12 */ /* 0x001fe4000f8efcff */
[----:B------:R-:W-:Y:S02]  /*1f20*/  MOV R11, UR10 ;  /* 0x0000000a000b7c02 */ /* 0x000fe40008000f00 */
[----:B------:R-:W-:Y:S02]  /*1f30*/  FSEL R9, R52, -RZ, P5 ;  /* 0x800000ff34097208 */ /* 0x000fe40002800000 */
[----:B------:R-:W-:Y:S01]  /*1f40*/  ISETP.LT.U32.AND P2, PT, R8, 0x900, P2 ;  /* 0x000009000800780c */ /* 0x000fe20001741070 */
[----:B------:R-:W-:-:S02]  /*1f50*/  IMAD R11, R11, 0x900, R8 ;  /* 0x000009000b0b7824 */ /* 0x000fc400078e0208 */
[----:B------:R-:W-:Y:S01]  /*1f60*/  FADD R0, R9, R0 ;  /* 0x0000000009007221 */ /* 0x000fe20000000000 */
[----:B------:R-:W-:Y:S01]  /*1f70*/  FMUL R35, R28, R35 ;  /* 0x000000231c237220 */ /* 0x000fe20000400000 */
[----:B------:R-:W-:-:S04]  /*1f80*/  FMUL R33, R30, R33 ;  /* 0x000000211e217220 */ /* 0x000fc80000400000 */
[----:B------:R-:W-:Y:S01]  /*1f90*/  FSEL R10, R35, -RZ, P5 ;  /* 0x800000ff230a7208 */ /* 0x000fe20002800000 */
[----:B------:R-:W-:-:S04]  /*1fa0*/  FMUL R58, R31, R58 ;  /* 0x0000003a1f3a7220 */ /* 0x000fc80000400000 */
[----:B------:R-:W-:Y:S01]  /*1fb0*/  FADD R3, R10, R3 ;  /* 0x000000030a037221 */ /* 0x000fe20000000000 */
[----:B------:R-:W-:Y:S01]  /*1fc0*/  IMAD.WIDE R10, R11, R46, c[0x0][0x160] ;  /* 0x000058000b0a7625 */ /* 0x000fe200078e022e */
[----:B------:R-:W-:Y:S02]  /*1fd0*/  FSEL R33, R33, -RZ, P5 ;  /* 0x800000ff21217208 */ /* 0x000fe40002800000 */
[----:B------:R-:W-:-:S03]  /*1fe0*/  FSEL R58, R58, -RZ, P5 ;  /* 0x800000ff3a3a7208 */ /* 0x000fc60002800000 */
[----:B------:R-:W-:Y:S02]  /*1ff0*/  FADD R2, R33, R2 ;  /* 0x0000000221027221 */ /* 0x000fe40000000000 */
[----:B------:R-:W-:Y:S01]  /*2000*/  FADD R45, R58, R45 ;  /* 0x0000002d3a2d7221 */ /* 0x000fe20000000000 */
[----:B--2---:R-:W-:Y:S02]  /*2010*/  SEL R37, R37, RZ, !P1 ;  /* 0x000000ff25257207 */ /* 0x004fe40004800000 */
[----:B------:R-:W-:Y:S02]  /*2020*/  SEL R27, R38, RZ, !P1 ;  /* 0x000000ff261b7207 */ /* 0x000fe40004800000 */
[----:B------:R-:W-:Y:S01]  /*2030*/  SEL R17, R36, RZ, !P1 ;  /* 0x000000ff24117207 */ /* 0x000fe20004800000 */
[----:B------:R-:W-:Y:S01]  /*2040*/  FADD R38, R37, 1 ;  /* 0x3f80000025267421 */ /* 0x000fe20000000000 */
[----:B------:R-:W-:Y:S01]  /*2050*/  SHF.L.U32 R37, R14, 0x10, RZ ;  /* 0x000000100e257819 */ /* 0x000fe200000006ff */
[----:B------:R-:W-:Y:S01]  /*2060*/  FADD R27, R27, 1 ;  /* 0x3f8000001b1b7421 */ /* 0x000fe20000000000 */
[----:B------:R-:W-:Y:S01]  /*2070*/  SEL R36, R39, RZ, !P1 ;  /* 0x000000ff27247207 */ /* 0x000fe20004800000 */
[----:B------:R-:W-:-:S02]  /*2080*/  FFMA R21, R18, R38, R21 ;  /* 0x0000002612157223 */ /* 0x000fc40000000015 */
[----:B------:R-:W-:Y:S01]  /*2090*/  FFMA R14, R22, R27, R19 ;  /* 0x0000001b160e7223 */ /* 0x000fe20000000013 */
[----:B------:R-:W-:Y:S01]  /*20a0*/  FMUL R19, R20, 48 ;  /* 0x4240000014137820 */ /* 0x000fe20000400000 */
[----:B------:R-:W-:Y:S01]  /*20b0*/  FMUL R18, R37, UR4 ;  /* 0x0000000425127c20 */ /* 0x000fe20008400000 */
[----:B------:R-:W-:Y:S01]  /*20c0*/  FADD R39, R17, 1 ;  /* 0x3f80000011277421 */ /* 0x000fe20000000000 */
[----:B---3--:R-:W-:Y:S01]  /*20d0*/  SEL R22, R43, RZ, P5 ;  /* 0x000000ff2b167207 */ /* 0x008fe20002800000 */
[----:B------:R-:W-:Y:S01]  /*20e0*/  FADD R36, R36, 1 ;  /* 0x3f80000024247421 */ /* 0x000fe20000000000 */
[----:B------:R-:W-:Y:S02]  /*20f0*/  SEL R43, R42, RZ, P5 ;  /* 0x000000ff2a2b7207 */ /* 0x000fe40002800000 */
[----:B------:R-:W-:Y:S02]  /*2100*/  SEL R41, R41, RZ, P5 ;  /* 0x000000ff29297207 */ /* 0x000fe40002800000 */
[----:B------:R-:W-:Y:S01]  /*2110*/  SEL R23, R40, RZ, P5 ;  /* 0x000000ff28177207 */ /* 0x000fe20002800000 */
[----:B------:R-:W-:Y:S01]  /*2120*/  FFMA R17, R18, R39, R19 ;  /* 0x0000002712117223 */ /* 0x000fe20000000013 */
[----:B------:R-:W-:Y:S01]  /*2130*/  FFMA R15, R15, R36, R54 ;  /* 0x000000240f0f7223 */ /* 0x000fe20000000036 */
[----:B------:R-:W-:Y:S01]  /*2140*/  FFMA R18, R53, UR5, R22 ;  /* 0x0000000535127c23 */ /* 0x000fe20008000016 */
[----:B------:R-:W-:Y:S01]  /*2150*/  FFMA R19, R32, UR5, R43 ;  /* 0x0000000520137c23 */ /* 0x000fe2000800002b */
[----:B------:R-:W-:Y:S01]  /*2160*/  FFMA R56, R56, UR5, R41 ;  /* 0x0000000538387c23 */ /* 0x000fe20008000029 */
[----:B------:R-:W-:Y:S01]  /*2170*/  FFMA R34, R34, UR5, R23 ;  /* 0x0000000522227c23 */ /* 0x000fe20008000017 */
[----:B------:R-:W-:Y:S01]  /*2180*/  FFMA R18, R15, UR7, R18 ;  /* 0x000000070f127c23 */ /* 0x000fe20008000012 */
[C---:B------:R-:W-:Y:S01]  /*2190*/  FFMA R19, R14.reuse, UR7, R19 ;  /* 0x000000070e137c23 */ /* 0x040fe20008000013 */
[----:B------:R-:W-:Y:S01]  /*21a0*/  FFMA R56, R21, UR7, R56 ;  /* 0x0000000715387c23 */ /* 0x000fe20008000038 */
[----:B------:R-:W-:Y:S01]  /*21b0*/  FFMA R12, R17, UR7, R34 ;  /* 0x00000007110c7c23 */ /* 0x000fe20008000022 */
[----:B------:R-:W-:Y:S01]  /*21c0*/  FFMA R15, R15, UR7, R18 ;  /* 0x000000070f0f7c23 */ /* 0x000fe20008000012 */
[----:B------:R-:W-:Y:S01]  /*21d0*/  FFMA R14, R14, UR7, R19 ;  /* 0x000000070e0e7c23 */ /* 0x000fe20008000013 */
[----:B------:R-:W-:Y:S01]  /*21e0*/  FFMA R13, R21, UR7, R56 ;  /* 0x00000007150d7c23 */ /* 0x000fe20008000038 */
[----:B------:R-:W-:-:S05]  /*21f0*/  FFMA R12, R17, UR7, R12 ;  /* 0x00000007110c7c23 */ /* 0x000fca000800000c */
[----:B------:R-:W-:Y:S04]  /*2200*/  STS.128 [R4+0x10], R12 ;  /* 0x0000100c04007388 */ /* 0x000fe80000000c00 */
[----:B------:R-:W-:Y:S06]  /*2210*/  BAR.SYNC 0x0 ;  /* 0x0000000000007b1d */ /* 0x000fec0000000000 */
[----:B------:R-:W0:Y:S04]  /*2220*/  LDS.128 R16, [R51.X16] ;  /* 0x0000000033107984 */ /* 0x000e28000000cc00 */
[----:B------:R-:W1:Y:S01]  /*2230*/  LDS.128 R20, [R51.X16+0x1000] ;  /* 0x0010000033147984 */ /* 0x000e62000000cc00 */
[----:B------:R-:W-:-:S02]  /*2240*/  LOP3.LUT R32, R48, UR6, RZ, 0xfc, !PT ;  /* 0x0000000630207c12 */ /* 0x000fc4000f8efcff */
[----:B------:R-:W-:Y:S02]  /*2250*/  PLOP3.LUT P1, PT, PT, PT, UP1, 0x40, 0x0 ;  /* 0x000000000000781c */ /* 0x000fe40003f2e818 */
[----:B------:R-:W-:Y:S02]  /*2260*/  MOV R41, UR10 ;  /* 0x0000000a00297c02 */ /* 0x000fe40008000f00 */
[----:B------:R-:W-:-:S03]  /*2270*/  ISETP.LT.U32.AND P1, PT, R32, 0x900, P1 ;  /* 0x000009002000780c */ /* 0x000fc60000f21070 */
[----:B------:R-:W-:-:S04]  /*2280*/  IMAD R41, R41, 0x900, R32 ;  /* 0x0000090029297824 */ /* 0x000fc800078e0220 */
[----:B------:R-:W-:Y:S01]  /*2290*/  IMAD.WIDE R8, R41, R46, c[0x0][0x160] ;  /* 0x0000580029087625 */ /* 0x000fe200078e022e */
[----:B------:R-:W-:Y:S01]  /*22a0*/  FMUL R13, R38, R13 ;  /* 0x0000000d260d7220 */ /* 0x000fe20000400000 */
[----:B------:R-:W-:Y:S01]  /*22b0*/  FMUL R27, R27, R14 ;  /* 0x0000000e1b1b7220 */ /* 0x000fe20000400000 */
[----:B------:R-:W-:Y:S01]  /*22c0*/  FMUL R36, R36, R15 ;  /* 0x0000000f24247220 */ /* 0x000fe20000400000 */
[----:B------:R-:W-:Y:S01]  /*22d0*/  FMUL R12, R39, R12 ;  /* 0x0000000c270c7220 */ /* 0x000fe20000400000 */
[----:B------:R-:W-:Y:S01]  /*22e0*/  FMUL R13, R26, R13 ;  /* 0x0000000d1a0d7220 */ /* 0x000fe20000400000 */
[----:B------:R-:W-:Y:S01]  /*22f0*/  FMUL R27, R24, R27 ;  /* 0x0000001b181b7220 */ /* 0x000fe20000400000 */
[----:B------:R-:W-:Y:S01]  /*2300*/  FMUL R36, R25, R36 ;  /* 0x0000002419247220 */ /* 0x000fe20000400000 */
[----:B------:R-:W-:Y:S02]  /*2310*/  FMUL R12, R37, R12 ;  /* 0x0000000c250c7220 */ /* 0x000fe40000400000 */
[----:B------:R-:W-:Y:S01]  /*2320*/  FSEL R13, R13, -RZ, P5 ;  /* 0x800000ff0d0d7208 */ /* 0x000fe20002800000 */
[----:B0-----:R0:W-:Y:S01]  /*2330*/  @P1 STG.E.128 [R8.64], R16 ;  /* 0x0000001008001986 */ /* 0x0011e2000c101d08 */
[----:B------:R-:W-:-:S02]  /*2340*/  PLOP3.LUT P1, PT, PT, PT, UP0, 0x80, 0x0 ;  /* 0x000000000000781c */ /* 0x000fc40003f2f008 */
[----:B------:R-:W-:Y:S02]  /*2350*/  FSEL R36, R36, -RZ, P5 ;  /* 0x800000ff24247208 */ /* 0x000fe40002800000 */
[----:B------:R-:W-:Y:S02]  /*2360*/  FSEL R27, R27, -RZ, P5 ;  /* 0x800000ff1b1b7208 */ /* 0x000fe40002800000 */
[----:B------:R-:W-:Y:S01]  /*2370*/  FSEL R12, R12, -RZ, P5 ;  /* 0x800000ff0c0c7208 */ /* 0x000fe20002800000 */
[----:B-1----:R0:W-:Y:S01]  /*2380*/  @P2 STG.E.128 [R10.64], R20 ;  /* 0x000000140a002986 */ /* 0x0021e2000c101d08 */
[----:B------:R-:W-:Y:S02]  /*2390*/  UPLOP3.LUT UP0, UPT, UPT, UPT, UPT, 0x40, 0x0 ;  /* 0x000000000000789c */ /* 0x000fe40003f0e870 */
[----:B------:R-:W-:Y:S01]  /*23a0*/  UMOV UR6, 0x800 ;  /* 0x0000080000067882 */ /* 0x000fe20000000000 */
[----:B------:R-:W-:Y:S01]  /*23b0*/  FADD R5, R36, R5 ;  /* 0x0000000524057221 */ /* 0x000fe20000000000 */
[----:B------:R-:W-:Y:S01]  /*23c0*/  FADD R6, R27, R6 ;  /* 0x000000061b067221 */ /* 0x000fe20000000000 */
[----:B------:R-:W-:Y:S01]  /*23d0*/  FADD R44, R13, R44 ;  /* 0x0000002c0d2c7221 */ /* 0x000fe20000000000 */
[----:B------:R-:W-:Y:S01]  /*23e0*/  FADD R7, R12, R7 ;  /* 0x000000070c077221 */ /* 0x000fe20000000000 */
[----:B------:R-:W-:Y:S01]  /*23f0*/  @!P1 CALL.REL.NOINC `(.L_x_1) ;  /* 0x0000001000009944 */ /* 0x000fe20003c00000 */
[----:B------:R-:W-:Y:S05]  /*2400*/  BRA `(.L_x_2) ;  /* 0xffffeea000007947 */ /* 0x000fea000383ffff */
.L_x_1:
[----:B------:R-:W-:Y:S01]  /*2410*/  FADD R2, R2, R45 ;  /* 0x0000002d02027221 */ /* 0x000fe20000000000 */
[----:B0-----:R-:W0:Y:S01]  /*2420*/  S2R R8, SR_TID.X ;  /* 0x0000000000087919 */ /* 0x001e220000002100 */
[----:B------:R-:W-:-:S02]  /*2430*/  UPLOP3.LUT UP0, UPT, UPT, UPT, UPT, 0x80, 0x0 ;  /* 0x000000000000789c */ /* 0x000fc40003f0f070 */
[----:B------:R-:W-:Y:S01]  /*2440*/  FADD R3, R3, R2 ;  /* 0x0000000203037221 */ /* 0x000fe20000000000 */
[----:B------:R-:W-:Y:S06]  /*2450*/  BAR.SYNC 0x0 ;  /* 0x0000000000007b1d */ /* 0x000fec0000000000 */
[----:B------:R-:W-:Y:S01]  /*2460*/  FADD R0, R0, R3 ;  /* 0x0000000300007221 */ /* 0x000fe20000000000 */
[----:B------:R-:W-:-:S03]  /*2470*/  UMOV UR5, URZ ;  /* 0x0000003f00057c82 */ /* 0x000fc60008000000 */
[----:B------:R-:W-:-:S04]  /*2480*/  FADD R7, R7, R0 ;  /* 0x0000000007077221 */ /* 0x000fc80000000000 */
[----:B------:R-:W-:-:S04]  /*2490*/  FADD R7, R44, R7 ;  /* 0x000000072c077221 */ /* 0x000fc80000000000 */
[----:B------:R-:W-:Y:S01]  /*24a0*/  FADD R6, R6, R7 ;  /* 0x0000000706067221 */ /* 0x000fe20000000000 */
[----:B0-----:R-:W-:-:S03]  /*24b0*/  SHF.R.U32.HI R9, RZ, 0x5, R8 ;  /* 0x00000005ff097819 */ /* 0x001fc60000011608 */
[----:B------:R-:W-:-:S05]  /*24c0*/  FADD R6, R5, R6 ;  /* 0x0000000605067221 */ /* 0x000fca0000000000 */
[----:B------:R-:W0:Y:S02]  /*24d0*/  SHFL.BFLY PT, R3, R6, 0x10, 0x1f ;  /* 0x0e001f0006037f89 */ /* 0x000e2400000e0000 */
[----:B0-----:R-:W-:Y:S01]  /*24e0*/  FADD R3, R6, R3 ;  /* 0x0000000306037221 */ /* 0x001fe20000000000 */
[----:B------:R-:W-:-:S04]  /*24f0*/  SHF.L.U32 R6, R9, 0x2, RZ ;  /* 0x0000000209067819 */ /* 0x000fc800000006ff */
[----:B------:R-:W0:Y:S01]  /*2500*/  SHFL.BFLY PT, R0, R3, 0x8, 0x1f ;  /* 0x0d001f0003007f89 */ /* 0x000e2200000e0000 */
[----:B------:R-:W-:Y:S01]  /*2510*/  LOP3.LUT R6, R6, 0x1c, RZ, 0xe2, !PT ;  /* 0x0000001c06067812 */ /* 0x000fe200078ee2ff */
[----:B0-----:R-:W-:-:S05]  /*2520*/  FADD R0, R3, R0 ;  /* 0x0000000003007221 */ /* 0x001fca0000000000 */
        /* <DEDUP_REMOVED lines=9> */
[----:B------:R-:W-:-:S05]  /*25c0*/  MOV R6, UR4 ;  /* 0x0000000400067c02 */ /* 0x000fca0008000f00 */
[----:B------:R-:W-:-:S04]  /*25d0*/  FMUL R6, R6, UR4 ;  /* 0x0000000406067c20 */ /* 0x000fc80008400000 */
[----:B------:R-:W-:Y:S01]  /*25e0*/  FMUL R7, R6, UR4 ;  /* 0x0000000406077c20 */ /* 0x000fe20008400000 */
[----:B0-----:R-:W0:Y:S02]  /*25f0*/  SHFL.BFLY PT, R3, R4, 0x4, 0x1f ;  /* 0x0c801f0004037f89 */ /* 0x001e2400000e0000 */
[----:B0-----:R-:W-:-:S05]  /*2600*/  FADD R3, R4, R3 ;  /* 0x0000000304037221 */ /* 0x001fca0000000000 */
[----:B------:R-:W0:Y:S02]  /*2610*/  SHFL.BFLY PT, R0, R3, 0x2, 0x1f ;  /* 0x0c401f0003007f89 */ /* 0x000e2400000e0000 */
[----:B0-----:R-:W-:-:S05]  /*2620*/  FADD R0, R3, R0 ;  /* 0x0000000003007221 */ /* 0x001fca0000000000 */
[----:B------:R-:W0:Y:S02]  /*2630*/  SHFL.BFLY PT, R5, R0, 0x1, 0x1f ;  /* 0x0c201f0000057f89 */ /* 0x000e2400000e0000 */
[----:B0-----:R-:W-:-:S05]  /*2640*/  FADD R5, R0, R5 ;  /* 0x0000000500057221 */ /* 0x001fca0000000000 */
[----:B------:R-:W-:Y:S04]  /*2650*/  @P0 STS [R8.X4], R5 ;  /* 0x0000000508000388 */ /* 0x000fe80000004800 */
[----:B------:R-:W-:Y:S06]  /*2660*/  BAR.SYNC 0x0 ;  /* 0x0000000000007b1d */ /* 0x000fec0000000000 */
[----:B------:R-:W0:Y:S02]  /*2670*/  LDS R2, [RZ] ;  /* 0x00000000ff027984 */ /* 0x000e240000000800 */
[----:B0-----:R-:W-:-:S04]  /*2680*/  FMUL R2, R2, -0.5 ;  /* 0xbf00000002027820 */ /* 0x001fc80000400000 */
[----:B------:R-:W-:-:S04]  /*2690*/  FMUL R2, R2, R7 ;  /* 0x0000000702027220 */ /* 0x000fc80000400000 */
[----:B------:R-:W-:-:S01]  /*26a0*/  FMUL R0, R2, 0.00043402778101153671741 ;  /* 0x39e38e3902007820 */ /* 0x000fc20000400000 */
.L_x_3:
[C---:B0-----:R-:W-:Y:S01]  /*26b0*/  IADD3 R3, P0, R50.reuse, UR5, RZ ;  /* 0x0000000532037c10 */ /* 0x041fe2000ff1e0ff */
[----:B------:R-:W-:Y:S01]  /*26c0*/  CS2R R20, SRZ ;  /* 0x0000000000147805 */ /* 0x000fe2000001ff00 */
[----:B------:R-:W-:Y:S01]  /*26d0*/  LOP3.LUT R26, R50, UR5, RZ, 0xfc, !PT ;  /* 0x00000005321a7c12 */ /* 0x000fe2000f8efcff */
[----:B------:R-:W-:Y:S01]  /*26e0*/  CS2R R22, SRZ ;  /* 0x0000000000167805 */ /* 0x000fe2000001ff00 */
[----:B------:R-:W-:Y:S01]  /*26f0*/  IADD3.X R4, RZ, RZ, RZ, P0, !PT ;  /* 0x000000ffff047210 */ /* 0x000fe200007fe4ff */
[----:B------:R-:W-:Y:S01]  /*2700*/  CS2R R16, SRZ ;  /* 0x0000000000107805 */ /* 0x000fe2000001ff00 */
[----:B------:R-:W-:Y:S01]  /*2710*/  LEA R10, P0, R3, c[0x0][0x190], 0x2 ;  /* 0x00006400030a7a11 */ /* 0x000fe200078010ff */
[----:B------:R-:W-:Y:S01]  /*2720*/  CS2R R18, SRZ ;  /* 0x0000000000127805 */ /* 0x000fe2000001ff00 */
[----:B------:R-:W-:Y:S02]  /*2730*/  MOV R6, UR10 ;  /* 0x0000000a00067c02 */ /* 0x000fe40008000f00 */
[----:B------:R-:W-:-:S02]  /*2740*/  ISETP.GE.U32.AND P1, PT, R26, 0x900, PT ;  /* 0x000009001a00780c */ /* 0x000fc40003f26070 */
[----:B------:R-:W-:Y:S02]  /*2750*/  LOP3.LUT R2, R49, UR5, RZ, 0xfc, !PT ;  /* 0x0000000531027c12 */ /* 0x000fe4000f8efcff */
[----:B------:R-:W-:Y:S02]  /*2760*/  MOV R5, UR10 ;  /* 0x0000000a00057c02 */ /* 0x000fe40008000f00 */
[----:B------:R-:W-:Y:S02]  /*2770*/  LEA.HI.X R11, R3, c[0x0][0x194], R4, 0x2, P0 ;  /* 0x00006500030b7a11 */ /* 0x000fe400000f1404 */
[----:B------:R-:W-:Y:S01]  /*2780*/  ISETP.LT.AND P0, PT, R6, 0x200, !P1 ;  /* 0x000002000600780c */ /* 0x000fe20004f01270 */
[----:B------:R-:W-:Y:S01]  /*2790*/  IMAD R2, R5, 0x900, R2 ;  /* 0x0000090005027824 */ /* 0x000fe200078e0202 */
[----:B------:R-:W-:Y:S02]  /*27a0*/  MOV R25, 0x4 ;  /* 0x0000000400197802 */ /* 0x000fe40000000f00 */
[----:B------:R-:W-:Y:S01]  /*27b0*/  MOV R3, UR10 ;  /* 0x0000000a00037c02 */ /* 0x000fe20008000f00 */
[----:B------:R0:W2:Y:S02]  /*27c0*/  @!P1 LDG.E.EL.128 R20, [R10.64+0x10] ;  /* 0x000010080a149981 */ /* 0x0000a4000c2e1d00 */
[----:B------:R-:W-:Y:S01]  /*27d0*/  IMAD.WIDE R12, R2, R25, c[0x0][0x160] ;  /* 0x00005800020c7625 */ /* 0x000fe200078e0219 */
[----:B------:R-:W-:Y:S01]  /*27e0*/  CS2R R4, SRZ ;  /* 0x0000000000047805 */ /* 0x000fe2000001ff00 */
[----:B------:R-:W-:-:S02]  /*27f0*/  CS2R R6, SRZ ;  /* 0x0000000000067805 */ /* 0x000fc4000001ff00 */
[----:B------:R-:W-:Y:S02]  /*2800*/  IMAD R2, R3, 0x900, R26 ;  /* 0x0000090003027824 */ /* 0x000fe400078e021a */
[-C--:B------:R-:W-:Y:S01]  /*2810*/  IMAD.WIDE.U32 R26, R26, R25.reuse, c[0x0][0x190] ;  /* 0x000064001a1a7625 */ /* 0x080fe200078e0019 */
[----:B------:R1:W3:Y:S01]  /*2820*/  @P0 LDG.E.EF.128 R16, [R12.64] ;  /* 0x000000080c100981 */ /* 0x0002e2000c0e1d00 */
[----:B------:R-:W-:Y:S01]  /*2830*/  CS2R R8, SRZ ;  /* 0x0000000000087805 */ /* 0x000fe2000001ff00 */
[----:B0-----:R-:W-:Y:S01]  /*2840*/  CS2R R10, SRZ ;  /* 0x00000000000a7805 */ /* 0x001fe2000001ff00 */
[C---:B------:R-:W-:Y:S01]  /*2850*/  IMAD.WIDE R24, R2.reuse, R25, c[0x0][0x160] ;  /* 0x0000580002187625 */ /* 0x040fe200078e0219 */
[----:B------:R2:W4:Y:S01]  /*2860*/  @!P1 LDG.E.EL.128 R4, [R26.64] ;  /* 0x000000081a049981 */ /* 0x000522000c2e1d00 */
[----:B------:R-:W-:Y:S01]  /*2870*/  MOV R3, 0x2 ;  /* 0x0000000200037802 */ /* 0x000fe20000000f00 */
[----:B------:R-:W-:Y:S02]  /*2880*/  CS2R R14, SRZ ;  /* 0x00000000000e7805 */ /* 0x000fe4000001ff00 */
[----:B------:R0:W5:Y:S01]  /*2890*/  @P0 LDG.E.EF.128 R8, [R24.64] ;  /* 0x0000000818080981 */ /* 0x000162000c0e1d00 */
[----:B-1----:R-:W-:Y:S01]  /*28a0*/  CS2R R12, SRZ ;  /* 0x00000000000c7805 */ /* 0x002fe2000001ff00 */
[----:B------:R-:W-:-:S05]  /*28b0*/  IMAD.WIDE R28, R2, R3, c[0x0][0x180] ;  /* 0x00006000021c7625 */ /* 0x000fca00078e0203 */
[----:B------:R-:W5:Y:S01]  /*28c0*/  @P0 LDG.E.EF.128 R12, [R28.64] ;  /* 0x000000081c0c0981 */ /* 0x000f62000c0e1d00 */
[----:B------:R-:W-:Y:S01]  /*28d0*/  IMAD.WIDE R2, R2, R3, c[0x0][0x1a8] ;  /* 0x00006a0002027625 */ /* 0x000fe200078e0203 */
[----:B------:R-:W-:Y:S01]  /*28e0*/  UMOV UR5, 0x800 ;  /* 0x0000080000057882 */ /* 0x000fe20000000000 */
[----:B--2---:R-:W-:Y:S02]  /*28f0*/  SEL R26, R22, RZ, !P1 ;  /* 0x000000ff161a7207 */ /* 0x004fe40004800000 */
[----:B------:R-:W-:Y:S02]  /*2900*/  SEL R31, R21, RZ, !P1 ;  /* 0x000000ff151f7207 */ /* 0x000fe40004800000 */
[----:B------:R-:W-:Y:S02]  /*2910*/  SEL R30, R20, RZ, !P1 ;  /* 0x000000ff141e7207 */ /* 0x000fe40004800000 */
[----:B---3--:R-:W-:Y:S01]  /*2920*/  SEL R21, R17, RZ, P0 ;  /* 0x000000ff11157207 */ /* 0x008fe20000000000 */
[----:B------:R-:W-:Y:S01]  /*2930*/  FADD R17, R26, 1 ;  /* 0x3f8000001a117421 */ /* 0x000fe20000000000 */
[----:B------:R-:W-:-:S02]  /*2940*/  SEL R22, R18, RZ, P0 ;  /* 0x000000ff12167207 */ /* 0x000fc40000000000 */
[----:B------:R-:W-:Y:S01]  /*2950*/  SEL R20, R16, RZ, P0 ;  /* 0x000000ff10147207 */ /* 0x000fe20000000000 */
[----:B------:R-:W-:Y:S01]  /*2960*/  FADD R16, R31, 1 ;  /* 0x3f8000001f107421 */ /* 0x000fe20000000000 */
[----:B----4-:R-:W-:Y:S01]  /*2970*/  SEL R4, R4, RZ, !P1 ;  /* 0x000000ff04047207 */ /* 0x010fe20004800000 */
[----:B------:R-:W-:Y:S01]  /*2980*/  FMUL R17, R22, R17 ;  /* 0x0000001116117220 */ /* 0x000fe20000400000 */
[----:B------:R-:W-:Y:S02]  /*2990*/  SEL R5, R5, RZ, !P1 ;  /* 0x000000ff05057207 */ /* 0x000fe40004800000 */
[----:B0-----:R-:W-:Y:S02]  /*29a0*/  SEL R24, R23, RZ, !P1 ;  /* 0x000000ff17187207 */ /* 0x001fe40004800000 */
[----:B------:R-:W-:Y:S01]  /*29b0*/  SEL R22, R7, RZ, !P1 ;  /* 0x000000ff07167207 */ /* 0x000fe20004800000 */
[----:B------:R-:W-:Y:S01]  /*29c0*/  FMUL R16, R21, R16 ;  /* 0x0000001015107220 */ /* 0x000fe20000400000 */
[----:B------:R-:W-:Y:S01]  /*29d0*/  SEL R23, R19, RZ, P0 ;  /* 0x000000ff13177207 */ /* 0x000fe20000000000 */
[----:B------:R-:W-:Y:S01]  /*29e0*/  FADD R19, R30, 1 ;  /* 0x3f8000001e137421 */ /* 0x000fe20000000000 */
[----:B-----5:R-:W-:Y:S01]  /*29f0*/  SEL R7, R8, RZ, P0 ;  /* 0x000000ff08077207 */ /* 0x020fe20000000000 */
[----:B------:R-:W-:Y:S01]  /*2a00*/  FADD R4, R4, 1 ;  /* 0x3f80000004047421 */ /* 0x000fe20000000000 */
[----:B------:R-:W-:Y:S01]  /*2a10*/  SEL R8, R9, RZ, P0 ;  /* 0x000000ff09087207 */ /* 0x000fe20000000000 */
[----:B------:R-:W-:Y:S01]  /*2a20*/  FADD R5, R5, 1 ;  /* 0x3f80000005057421 */ /* 0x000fe20000000000 */
[----:B------:R-:W-:Y:S01]  /*2a30*/  SEL R21, R6, RZ, !P1 ;  /* 0x000000ff06157207 */ /* 0x000fe20004800000 */
[----:B------:R-:W-:Y:S01]  /*2a40*/  FMUL R19, R20, R19 ;  /* 0x0000001314137220 */ /* 0x000fe20000400000 */
[----:B------:R-:W-:Y:S01]  /*2a50*/  SEL R9, R10, RZ, P0 ;  /* 0x000000ff0a097207 */ /* 0x000fe20000000000 */
[----:B------:R-:W-:Y:S01]  /*2a60*/  FMUL R6, R7, R4 ;  /* 0x0000000407067220 */ /* 0x000fe20000400000 */
[----:B------:R-:W-:Y:S01]  /*2a70*/  SEL R20, R11, RZ, P0 ;  /* 0x000000ff0b147207 */ /* 0x000fe20000000000 */
[----:B------:R-:W-:Y:S01]  /*2a80*/  FMUL R8, R8, R5 ;  /* 0x0000000508087220 */ /* 0x000fe20000400000 */
[----:B------:R-:W-:Y:S01]  /*2a90*/  FADD R4, R21, 1 ;  /* 0x3f80000015047421 */ /* 0x000fe20000000000 */
[----:B------:R-:W-:Y:S01]  /*2aa0*/  FADD R5, R22, 1 ;  /* 0x3f80000016057421 */ /* 0x000fe20000000000 */
[----:B------:R-:W-:-:S02]  /*2ab0*/  SEL R12, R12, RZ, P0 ;  /* 0x000000ff0c0c7207 */ /* 0x000fc40000000000 */
[----:B------:R-:W-:Y:S01]  /*2ac0*/  SEL R13, R13, RZ, P0 ;  /* 0x000000ff0d0d7207 */ /* 0x000fe20000000000 */
[----:B------:R-:W-:Y:S01]  /*2ad0*/  FMUL R10, R9, R4 ;  /* 0x00000004090a7220 */ /* 0x000fe20000400000 */
[----:B------:R-:W-:Y:S01]  /*2ae0*/  FMUL R20, R20, R5 ;  /* 0x0000000514147220 */ /* 0x000fe20000400000 */
[----:B------:R-:W-:Y:S01]  /*2af0*/  FADD R18, R24, 1 ;  /* 0x3f80000018127421 */ /* 0x000fe20000000000 */
[----:B------:R-:W-:Y:S01]  /*2b00*/  PRMT R4, R12, 0x7632, R4 ;  /* 0x000076320c047816 */ /* 0x000fe20000000004 */
[----:B------:R-:W-:Y:S01]  /*2b10*/  FMUL R11, R6, UR4 ;  /* 0x00000004060b7c20 */ /* 0x000fe20008400000 */
[----:B------:R-:W-:Y:S02]  /*2b20*/  SHF.L.U32 R5, R12, 0x10, RZ ;  /* 0x000000100c057819 */ /* 0x000fe400000006ff */
[----:B------:R-:W-:Y:S01]  /*2b30*/  SHF.L.U32 R9, R13, 0x10, RZ ;  /* 0x000000100d097819 */ /* 0x000fe200000006ff */
[----:B------:R-:W-:Y:S01]  /*2b40*/  FMUL R18, R23, R18 ;  /* 0x0000001217127220 */ /* 0x000fe20000400000 */
[----:B------:R-:W-:Y:S01]  /*2b50*/  SHF.L.U32 R7, R4, 0x10, RZ ;  /* 0x0000001004077819 */ /* 0x000fe200000006ff */
[C---:B------:R-:W-:Y:S01]  /*2b60*/  FFMA R23, R0.reuse, R5, R11 ;  /* 0x0000000500177223 */ /* 0x040fe2000000000b */
[----:B------:R-:W-:Y:S01]  /*2b70*/  PRMT R13, R13, 0x7632, R13 ;  /* 0x000076320d0d7816 */ /* 0x000fe2000000000d */
[----:B------:R-:W-:Y:S01]  /*2b80*/  FMUL R21, R0, R9 ;  /* 0x0000000900157220 */ /* 0x000fe20000400000 */
[----:B------:R-:W-:-:S02]  /*2b90*/  SEL R14, R14, RZ, P0 ;  /* 0x000000ff0e0e7207 */ /* 0x000fc40000000000 */
[----:B------:R-:W-:Y:S01]  /*2ba0*/  SEL R15, R15, RZ, P0 ;  /* 0x000000ff0f0f7207 */ /* 0x000fe20000000000 */
[----:B------:R-:W-:Y:S01]  /*2bb0*/  FMUL R11, R0, R7 ;  /* 0x00000007000b7220 */ /* 0x000fe20000400000 */
[----:B------:R-:W-:Y:S01]  /*2bc0*/  FFMA R10, R10, UR4, R21 ;  /* 0x000000040a0a7c23 */ /* 0x000fe20008000015 */
[----:B------:R-:W-:Y:S01]  /*2bd0*/  FFMA R12, R0, R5, R23 ;  /* 0x00000005000c7223 */ /* 0x000fe20000000017 */
[----:B------:R-:W-:Y:S02]  /*2be0*/  SHF.L.U32 R13, R13, 0x10, RZ ;  /* 0x000000100d0d7819 */ /* 0x000fe400000006ff */
[----:B------:R-:W-:Y:S02]  /*2bf0*/  PRMT R4, R14, 0x7632, R4 ;  /* 0x000076320e047816 */ /* 0x000fe40000000004 */
[----:B------:R-:W-:Y:S01]  /*2c00*/  PRMT R5, R15, 0x7632, R5 ;  /* 0x000076320f057816 */ /* 0x000fe20000000005 */
[----:B------:R-:W-:Y:S01]  /*2c10*/  FFMA R25, R8, UR4, R11 ;  /* 0x0000000408197c23 */ /* 0x000fe2000800000b */
[----:B------:R-:W-:Y:S01]  /*2c20*/  FFMA R10, R0, R9, R10 ;  /* 0x00000009000a7223 */ /* 0x000fe2000000000a */
[----:B------:R-:W-:Y:S01]  /*2c30*/  SHF.L.U32 R9, R14, 0x10, RZ ;  /* 0x000000100e097819 */ /* 0x000fe200000006ff */
[----:B------:R-:W-:Y:S01]  /*2c40*/  FMUL R21, R0, R13 ;  /* 0x0000000d00157220 */ /* 0x000fe20000400000 */
[----:B------:R-:W-:-:S02]  /*2c50*/  SHF.L.U32 R11, R4, 0x10, RZ ;  /* 0x00000010040b7819 */ /* 0x000fc400000006ff */
[----:B------:R-:W-:Y:S02]  /*2c60*/  SHF.L.U32 R15, R15, 0x10, RZ ;  /* 0x000000100f0f7819 */ /* 0x000fe400000006ff */
[----:B------:R-:W-:Y:S01]  /*2c70*/  SHF.L.U32 R5, R5, 0x10, RZ ;  /* 0x0000001005057819 */ /* 0x000fe200000006ff */
[----:B------:R-:W-:Y:S01]  /*2c80*/  FFMA R20, R20, UR4, R21 ;  /* 0x0000000414147c23 */ /* 0x000fe20008000015 */
[C---:B------:R-:W-:Y:S01]  /*2c90*/  FMUL R4, R0.reuse, R9 ;  /* 0x0000000900047220 */ /* 0x040fe20000400000 */
[C---:B------:R-:W-:Y:S01]  /*2ca0*/  FMUL R21, R0.reuse, R11 ;  /* 0x0000000b00157220 */ /* 0x040fe20000400000 */
[C---:B------:R-:W-:Y:S01]  /*2cb0*/  FMUL R6, R0.reuse, R15 ;  /* 0x0000000f00067220 */ /* 0x040fe20000400000 */
[----:B------:R-:W-:Y:S01]  /*2cc0*/  FMUL R23, R0, R5 ;  /* 0x0000000500177220 */ /* 0x000fe20000400000 */
[----:B------:R-:W-:Y:S01]  /*2cd0*/  FFMA R4, R19, UR4, R4 ;  /* 0x0000000413047c23 */ /* 0x000fe20008000004 */
[----:B------:R-:W-:Y:S01]  /*2ce0*/  FFMA R16, R16, UR4, R21 ;  /* 0x0000000410107c23 */ /* 0x000fe20008000015 */
[----:B------:R-:W-:Y:S01]  /*2cf0*/  FFMA R6, R17, UR4, R6 ;  /* 0x0000000411067c23 */ /* 0x000fe20008000006 */
[----:B------:R-:W-:Y:S01]  /*2d00*/  FFMA R18, R18, UR4, R23 ;  /* 0x0000000412127c23 */ /* 0x000fe20008000017 */
[C---:B------:R-:W-:Y:S01]  /*2d10*/  FFMA R25, R0.reuse, R7, R25 ;  /* 0x0000000700197223 */ /* 0x040fe20000000019 */
[C---:B------:R-:W-:Y:S01]  /*2d20*/  FFMA R13, R0.reuse, R13, R20 ;  /* 0x0000000d000d7223 */ /* 0x040fe20000000014 */
[C---:B------:R-:W-:Y:S01]  /*2d30*/  FFMA R4, R0.reuse, R9, R4 ;  /* 0x0000000900047223 */ /* 0x040fe20000000004 */
[C---:B------:R-:W-:Y:S01]  /*2d40*/  FFMA R11, R0.reuse, R11, R16 ;  /* 0x0000000b000b7223 */ /* 0x040fe20000000010 */
[C---:B------:R-:W-:Y:S01]  /*2d50*/  FFMA R6, R0.reuse, R15, R6 ;  /* 0x0000000f00067223 */ /* 0x040fe20000000006 */
[----:B------:R-:W-:Y:S01]  /*2d60*/  FFMA R5, R0, R5, R18 ;  /* 0x0000000500057223 */ /* 0x000fe20000000012 */
[----:B------:R-:W-:-:S02]  /*2d70*/  F2FP.BF16.PACK_AB R12, R25, R12 ;  /* 0x0000000c190c723e */ /* 0x000fc400000010ff */
[----:B------:R-:W-:Y:S02]  /*2d80*/  F2FP.BF16.PACK_AB R13, R13, R10 ;  /* 0x0000000a0d0d723e */ /* 0x000fe400000010ff */
[----:B------:R-:W-:Y:S02]  /*2d90*/  F2FP.BF16.PACK_AB R14, R11, R4 ;  /* 0x000000040b0e723e */ /* 0x000fe400000010ff */
[----:B------:R-:W-:-:S05]  /*2da0*/  F2FP.BF16.PACK_AB R15, R5, R6 ;  /* 0x00000006050f723e */ /* 0x000fca00000010ff */
[----:B------:R0:W-:Y:S01]  /*2db0*/  @P0 STG.E.128 [R2.64], R12 ;  /* 0x0000000c02000986 */ /* 0x0001e2000c101d08 */
[----:B------:R-:W-:Y:S01]  /*2dc0*/  PLOP3.LUT P0, PT, PT, PT, UP0, 0x80, 0x0 ;  /* 0x000000000000781c */ /* 0x000fe20003f0f008 */
[----:B------:R-:W-:-:S12]  /*2dd0*/  UPLOP3.LUT UP0, UPT, UPT, UPT, UPT, 0x40, 0x0 ;  /* 0x000000000000789c */ /* 0x000fd80003f0e870 */
[----:B------:R-:W-:Y:S05]  /*2de0*/  @P0 BRA `(.L_x_3) ;  /* 0xfffff8c000000947 */ /* 0x000fea000383ffff */
[----:B------:R-:W-:Y:S05]  /*2df0*/  EXIT ;  /* 0x000000000000794d */ /* 0x000fea0003800000 */
.L_x_4:
[----:B------:R-:W-:-:S00]  /*2e00*/  BRA `(.L_x_4) ;  /* 0xfffffff000007947 */ /* 0x000fc0000383ffff */
[----:B------:R-:W-:-:S00]  /*2e10*/  NOP ;  /* 0x0000000000007918 */ /* 0x000fc00000000000 */
        /* <DEDUP_REMOVED lines=14> */
.L_x_5:


//--------------------- .nv.shared.triton__0d1d2d3d4d5d6d7d8d9d10de11de --------------------------
	.section	.nv.shared.triton__0d1d2d3d4d5d6d7d8d9d10de11de,"aw",@nobits
	.align	16
